// auto-generated by cutlass_sweep.gemm — config: {"arch": "sm_100", "cluster_m": 1, "cluster_n": 1, "dtype": "e4m3", "stages": 0, "tile_k": 64, "tile_m": 64, "tile_n": 64}
#include "cutlass/cutlass.h"
#include "cutlass/gemm/collective/collective_builder.hpp"
#include "cutlass/gemm/device/gemm_universal_adapter.h"
#include "cutlass/gemm/kernel/gemm_universal.hpp"
#include "cutlass/epilogue/collective/collective_builder.hpp"

using ElemA = cutlass::float_e4m3_t;
using ElemB = cutlass::float_e4m3_t;
using ElemCD = cutlass::float_e4m3_t;
using Acc  = float;
using TileShape    = cute::Shape<cute::_64, cute::_64, cute::_64>;
using ClusterShape = cute::Shape<cute::_1, cute::_1, cute::_1>;

using CollectiveEpilogue = typename cutlass::epilogue::collective::CollectiveBuilder<
    cutlass::arch::Sm100, cutlass::arch::OpClassTensorOp,
    TileShape, ClusterShape,
    cutlass::epilogue::collective::EpilogueTileAuto,
    Acc, Acc,
    ElemCD, cutlass::layout::RowMajor, 128 / cutlass::sizeof_bits<ElemCD>::value,
    ElemCD, cutlass::layout::RowMajor, 128 / cutlass::sizeof_bits<ElemCD>::value,
    cutlass::epilogue::collective::EpilogueScheduleAuto
  >::CollectiveOp;

using CollectiveMainloop = typename cutlass::gemm::collective::CollectiveBuilder<
    cutlass::arch::Sm100, cutlass::arch::OpClassTensorOp,
    ElemA, cutlass::layout::RowMajor, 128 / cutlass::sizeof_bits<ElemA>::value,
    ElemB, cutlass::layout::ColumnMajor, 128 / cutlass::sizeof_bits<ElemB>::value,
    Acc,
    TileShape, ClusterShape,
    cutlass::gemm::collective::StageCountAutoCarveout<static_cast<int>(sizeof(typename CollectiveEpilogue::SharedStorage))>,
    cutlass::gemm::collective::KernelScheduleAuto
  >::CollectiveOp;

using GemmKernel = cutlass::gemm::kernel::GemmUniversal<
    cute::Shape<int,int,int,int>,
    CollectiveMainloop,
    CollectiveEpilogue
>;
using Gemm = cutlass::gemm::device::GemmUniversalAdapter<GemmKernel>;

// Force the device kernel symbol into the cubin without needing a host main.
auto* _anchor = &cutlass::device_kernel<GemmKernel>;


// ===== COMPILED SASS (sm_100a) =====

	.target	sm_100a

	.elftype	@"ET_EXEC"


//--------------------- .note.nv.tkinfo           --------------------------
	.section	.note.nv.tkinfo,"",@"SHT_NOTE"
	.sectionflags	@"SHF_NOTE_NV_TKINFO"
	.tkinfo
        /*0018*/ 	.word	0x00000002
        /*0030*/ 	.string	""
        /*0030*/ 	.string	"ptxas"
        /*0030*/ 	.string	"Cuda compilation tools, release 13.0, V13.0.88"
        /*0030*/ 	.string	"Build cuda_13.0.r13.0/compiler.36424714_0"
        /*0030*/ 	.string	"-arch sm_100a -m 64 "



//--------------------- .note.nv.cuinfo           --------------------------
	.section	.note.nv.cuinfo,"",@"SHT_NOTE"
	.sectionflags	@"SHF_NOTE_NV_CUINFO"
        /*0018*/ 	.short	0x0002
        /*001a*/ 	.short	0x0064
        /*001c*/ 	.short	0x0082
	.zero		2


//--------------------- .nv.info                  --------------------------
	.section	.nv.info,"",@"SHT_CUDA_INFO"
	.align	4


	//----- nvinfo : EIATTR_REGCOUNT
	.align		4
        /*0000*/ 	.byte	0x04, 0x2f
        /*0002*/ 	.short	(.L_19 - .L_18)
	.align		4
.L_18:
        /*0004*/ 	.word	index@(_ZN7cutlass13device_kernelINS_4gemm6kernel13GemmUniversalIN4cute5tupleIJiiiiEEENS1_10collective13CollectiveMmaINS1_35MainloopSm100TmaUmmaWarpSpecializedILi27ELi2ELi4ENS5_IJNS4_1CILi1EEESB_SB_EEEEENS5_IJNSA_ILi64EEESE_SE_EEENS_12float_e4m3_tENS5_IJlSB_lEEESG_SH_NS4_8TiledMMAINS4_8MMA_AtomIJNS4_10MMA_TraitsINS4_19SM100_MMA_F8F6F4_SSEJSG_SG_fSE_SE_NS4_17integral_constantINS4_4UMMA5MajorELSO_0EEESP_NSM_INSN_7ScaleInELSQ_0EEESR_EEEEEENS4_6LayoutISC_NS5_IJNSA_ILi0EEESV_SV_EEEEENS5_IJNS4_10UnderscoreESY_SY_EEEEENS4_13SM90_TMA_LOADENS4_14ComposedLayoutINS4_7SwizzleILi2ELi4ELi3EEENS4_18smem_ptr_flag_bitsILi8EEENSU_INS5_IJNSA_ILi8EEESE_EEENS5_IJSE_SB_EEEEEEEvNS4_8identityES11_S1B_vS1C_EENS_8epilogue10collective18CollectiveEpilogueINS1E_23Sm100TmaWarpSpecializedILi1ELi1ELi32ELb0ELb0EEEJSF_NS5_IJNSU_ISE_SB_EES1J_EEESG_SH_SG_SH_NS1E_6fusion15FusionCallbacksIS1I_NS1L_17LinearCombinationISG_fSG_fLNS_15FloatRoundStyleE2EEESF_S1K_JEEENS4_5SM1004TMEM4LOAD26SM100_TMEM_LOAD_16dp32b32xES11_S1B_NS4_39AutoVectorizingCopyWithAssumedAlignmentILi128EEENS4_14SM90_TMA_STOREES1B_S1W_S1W_EEEvvEEEEvNT_6ParamsE)
        /*0008*/ 	.word	0x00000078


	//----- nvinfo : EIATTR_FRAME_SIZE
	.align		4
.L_19:
        /*000c*/ 	.byte	0x04, 0x11
        /*000e*/ 	.short	(.L_21 - .L_20)
	.align		4
.L_20:
        /*0010*/ 	.word	index@($__internal_2_$__cuda_sm10x_tcgen05_guardrail_trap_unallocated_columns_being_dealloced)
        /*0014*/ 	.word	0x00000000


	//----- nvinfo : EIATTR_FRAME_SIZE
	.align		4
.L_21:
        /*0018*/ 	.byte	0x04, 0x11
        /*001a*/ 	.short	(.L_23 - .L_22)
	.align		4
.L_22:
        /*001c*/ 	.word	index@($__internal_1_$__cuda_sm10x_tcgen05_guardrail_trap_phase_invalid_during_alloc)
        /*0020*/ 	.word	0x00000000


	//----- nvinfo : EIATTR_FRAME_SIZE
	.align		4
.L_23:
        /*0024*/ 	.byte	0x04, 0x11
        /*0026*/ 	.short	(.L_25 - .L_24)
	.align		4
.L_24:
        /*0028*/ 	.word	index@($__internal_0_$__cuda_sm10x_tcgen05_guardrail_trap_col_being_dealloced_not_returned_by_alloc)
        /*002c*/ 	.word	0x00000000


	//----- nvinfo : EIATTR_FRAME_SIZE
	.align		4
.L_25:
        /*0030*/ 	.byte	0x04, 0x11
        /*0032*/ 	.short	(.L_27 - .L_26)
	.align		4
.L_26:
        /*0034*/ 	.word	index@(_ZN7cutlass13device_kernelINS_4gemm6kernel13GemmUniversalIN4cute5tupleIJiiiiEEENS1_10collective13CollectiveMmaINS1_35MainloopSm100TmaUmmaWarpSpecializedILi27ELi2ELi4ENS5_IJNS4_1CILi1EEESB_SB_EEEEENS5_IJNSA_ILi64EEESE_SE_EEENS_12float_e4m3_tENS5_IJlSB_lEEESG_SH_NS4_8TiledMMAINS4_8MMA_AtomIJNS4_10MMA_TraitsINS4_19SM100_MMA_F8F6F4_SSEJSG_SG_fSE_SE_NS4_17integral_constantINS4_4UMMA5MajorELSO_0EEESP_NSM_INSN_7ScaleInELSQ_0EEESR_EEEEEENS4_6LayoutISC_NS5_IJNSA_ILi0EEESV_SV_EEEEENS5_IJNS4_10UnderscoreESY_SY_EEEEENS4_13SM90_TMA_LOADENS4_14ComposedLayoutINS4_7SwizzleILi2ELi4ELi3EEENS4_18smem_ptr_flag_bitsILi8EEENSU_INS5_IJNSA_ILi8EEESE_EEENS5_IJSE_SB_EEEEEEEvNS4_8identityES11_S1B_vS1C_EENS_8epilogue10collective18CollectiveEpilogueINS1E_23Sm100TmaWarpSpecializedILi1ELi1ELi32ELb0ELb0EEEJSF_NS5_IJNSU_ISE_SB_EES1J_EEESG_SH_SG_SH_NS1E_6fusion15FusionCallbacksIS1I_NS1L_17LinearCombinationISG_fSG_fLNS_15FloatRoundStyleE2EEESF_S1K_JEEENS4_5SM1004TMEM4LOAD26SM100_TMEM_LOAD_16dp32b32xES11_S1B_NS4_39AutoVectorizingCopyWithAssumedAlignmentILi128EEENS4_14SM90_TMA_STOREES1B_S1W_S1W_EEEvvEEEEvNT_6ParamsE)
        /*0038*/ 	.word	0x00000000


	//----- nvinfo : EIATTR_MIN_STACK_SIZE
	.align		4
.L_27:
        /*003c*/ 	.byte	0x04, 0x12
        /*003e*/ 	.short	(.L_29 - .L_28)
	.align		4
.L_28:
        /*0040*/ 	.word	index@(_ZN7cutlass13device_kernelINS_4gemm6kernel13GemmUniversalIN4cute5tupleIJiiiiEEENS1_10collective13CollectiveMmaINS1_35MainloopSm100TmaUmmaWarpSpecializedILi27ELi2ELi4ENS5_IJNS4_1CILi1EEESB_SB_EEEEENS5_IJNSA_ILi64EEESE_SE_EEENS_12float_e4m3_tENS5_IJlSB_lEEESG_SH_NS4_8TiledMMAINS4_8MMA_AtomIJNS4_10MMA_TraitsINS4_19SM100_MMA_F8F6F4_SSEJSG_SG_fSE_SE_NS4_17integral_constantINS4_4UMMA5MajorELSO_0EEESP_NSM_INSN_7ScaleInELSQ_0EEESR_EEEEEENS4_6LayoutISC_NS5_IJNSA_ILi0EEESV_SV_EEEEENS5_IJNS4_10UnderscoreESY_SY_EEEEENS4_13SM90_TMA_LOADENS4_14ComposedLayoutINS4_7SwizzleILi2ELi4ELi3EEENS4_18smem_ptr_flag_bitsILi8EEENSU_INS5_IJNSA_ILi8EEESE_EEENS5_IJSE_SB_EEEEEEEvNS4_8identityES11_S1B_vS1C_EENS_8epilogue10collective18CollectiveEpilogueINS1E_23Sm100TmaWarpSpecializedILi1ELi1ELi32ELb0ELb0EEEJSF_NS5_IJNSU_ISE_SB_EES1J_EEESG_SH_SG_SH_NS1E_6fusion15FusionCallbacksIS1I_NS1L_17LinearCombinationISG_fSG_fLNS_15FloatRoundStyleE2EEESF_S1K_JEEENS4_5SM1004TMEM4LOAD26SM100_TMEM_LOAD_16dp32b32xES11_S1B_NS4_39AutoVectorizingCopyWithAssumedAlignmentILi128EEENS4_14SM90_TMA_STOREES1B_S1W_S1W_EEEvvEEEEvNT_6ParamsE)
        /*0044*/ 	.word	0x00000000
.L_29:


//--------------------- .nv.compat                --------------------------
	.section	.nv.compat,"",@"SHT_CUDA_COMPAT_INFO"
	.align	4
        /*0000*/ 	.byte	0x02, 0x09, 0x01, 0x00, 0x02, 0x02, 0x02, 0x00, 0x02, 0x05, 0x05, 0x00, 0x03, 0x07, 0x01, 0x01
        /*0010*/ 	.byte	0x02, 0x03, 0x01, 0x00, 0x02, 0x06, 0x01, 0x00, 0x04, 0x0b, 0x08, 0x00, 0x09, 0x00, 0x00, 0x00
        /*0020*/ 	.byte	0x00, 0x00, 0x00, 0x00


//--------------------- .nv.info._ZN7cutlass13device_kernelINS_4gemm6kernel13GemmUniversalIN4cute5tupleIJiiiiEEENS1_10collective13CollectiveMmaINS1_35MainloopSm100TmaUmmaWarpSpecializedILi27ELi2ELi4ENS5_IJNS4_1CILi1EEESB_SB_EEEEENS5_IJNSA_ILi64EEESE_SE_EEENS_12float_e4m3_tENS5_IJlSB_lEEESG_SH_NS4_8TiledMMAINS4_8MMA_AtomIJNS4_10MMA_TraitsINS4_19SM100_MMA_F8F6F4_SSEJSG_SG_fSE_SE_NS4_17integral_constantINS4_4UMMA5MajorELSO_0EEESP_NSM_INSN_7ScaleInELSQ_0EEESR_EEEEEENS4_6LayoutISC_NS5_IJNSA_ILi0EEESV_SV_EEEEENS5_IJNS4_10UnderscoreESY_SY_EEEEENS4_13SM90_TMA_LOADENS4_14ComposedLayoutINS4_7SwizzleILi2ELi4ELi3EEENS4_18smem_ptr_flag_bitsILi8EEENSU_INS5_IJNSA_ILi8EEESE_EEENS5_IJSE_SB_EEEEEEEvNS4_8identityES11_S1B_vS1C_EENS_8epilogue10collective18CollectiveEpilogueINS1E_23Sm100TmaWarpSpecializedILi1ELi1ELi32ELb0ELb0EEEJSF_NS5_IJNSU_ISE_SB_EES1J_EEESG_SH_SG_SH_NS1E_6fusion15FusionCallbacksIS1I_NS1L_17LinearCombinationISG_fSG_fLNS_15FloatRoundStyleE2EEESF_S1K_JEEENS4_5SM1004TMEM4LOAD26SM100_TMEM_LOAD_16dp32b32xES11_S1B_NS4_39AutoVectorizingCopyWithAssumedAlignmentILi128EEENS4_14SM90_TMA_STOREES1B_S1W_S1W_EEEvvEEEEvNT_6ParamsE --------------------------
	.section	.nv.info._ZN7cutlass13device_kernelINS_4gemm6kernel13GemmUniversalIN4cute5tupleIJiiiiEEENS1_10collective13CollectiveMmaINS1_35MainloopSm100TmaUmmaWarpSpecializedILi27ELi2ELi4ENS5_IJNS4_1CILi1EEESB_SB_EEEEENS5_IJNSA_ILi64EEESE_SE_EEENS_12float_e4m3_tENS5_IJlSB_lEEESG_SH_NS4_8TiledMMAINS4_8MMA_AtomIJNS4_10MMA_TraitsINS4_19SM100_MMA_F8F6F4_SSEJSG_SG_fSE_SE_NS4_17integral_constantINS4_4UMMA5MajorELSO_0EEESP_NSM_INSN_7ScaleInELSQ_0EEESR_EEEEEENS4_6LayoutISC_NS5_IJNSA_ILi0EEESV_SV_EEEEENS5_IJNS4_10UnderscoreESY_SY_EEEEENS4_13SM90_TMA_LOADENS4_14ComposedLayoutINS4_7SwizzleILi2ELi4ELi3EEENS4_18smem_ptr_flag_bitsILi8EEENSU_INS5_IJNSA_ILi8EEESE_EEENS5_IJSE_SB_EEEEEEEvNS4_8identityES11_S1B_vS1C_EENS_8epilogue10collective18CollectiveEpilogueINS1E_23Sm100TmaWarpSpecializedILi1ELi1ELi32ELb0ELb0EEEJSF_NS5_IJNSU_ISE_SB_EES1J_EEESG_SH_SG_SH_NS1E_6fusion15FusionCallbacksIS1I_NS1L_17LinearCombinationISG_fSG_fLNS_15FloatRoundStyleE2EEESF_S1K_JEEENS4_5SM1004TMEM4LOAD26SM100_TMEM_LOAD_16dp32b32xES11_S1B_NS4_39AutoVectorizingCopyWithAssumedAlignmentILi128EEENS4_14SM90_TMA_STOREES1B_S1W_S1W_EEEvvEEEEvNT_6ParamsE,"",@"SHT_CUDA_INFO"
	.sectionflags	@""
	.align	4


	//----- nvinfo : EIATTR_CUDA_API_VERSION
	.align		4
        /*0000*/ 	.byte	0x04, 0x37
        /*0002*/ 	.short	(.L_31 - .L_30)
.L_30:
        /*0004*/ 	.word	0x00000082


	//----- nvinfo : EIATTR_KPARAM_INFO
	.align		4
.L_31:
        /*0008*/ 	.byte	0x04, 0x17
        /*000a*/ 	.short	(.L_33 - .L_32)
.L_32:
        /*000c*/ 	.word	0x00000000
        /*0010*/ 	.short	0x0000
        /*0012*/ 	.short	0x0000
        /*0014*/ 	.byte	0x00, 0xf0, 0x01, 0x20


	//----- nvinfo : EIATTR_AT_ENTRY_FRAGMENTS
	.align		4
.L_33:
        /*0018*/ 	.byte	0x04, 0x4f
        /*001a*/ 	.short	(.L_35 - .L_34)


	//   ....[0]....
.L_34:
        /*001c*/ 	.word	0x00000006


	//----- nvinfo : EIATTR_RESERVED_SMEM_USED
	.align		4
.L_35:
        /*0020*/ 	.byte	0x01, 0x41
	.zero		2


	//----- nvinfo : EIATTR_SPARSE_MMA_MASK
	.align		4
        /*0024*/ 	.byte	0x03, 0x50
        /*0026*/ 	.short	0x0000


	//----- nvinfo : EIATTR_TCGEN05_1CTA_USED
	.align		4
        /*0028*/ 	.byte	0x01, 0x51
	.zero		2


	//----- nvinfo : EIATTR_MAXREG_COUNT
	.align		4
        /*002c*/ 	.byte	0x03, 0x1b
        /*002e*/ 	.short	0x00ff


	//----- nvinfo : EIATTR_NUM_BARRIERS
	.align		4
        /*0030*/ 	.byte	0x02, 0x4c
        /*0032*/ 	.byte	0x07
	.zero		1


	//----- nvinfo : EIATTR_EXTERNS
	.align		4
        /*0034*/ 	.byte	0x04, 0x0f
        /*0036*/ 	.short	(.L_37 - .L_36)


	//   ....[0]....
	.align		4
.L_36:
        /*0038*/ 	.word	index@(__assertfail)


	//----- nvinfo : EIATTR_MERCURY_ISA_VERSION
	.align		4
.L_37:
        /*003c*/ 	.byte	0x03, 0x5f
        /*003e*/ 	.short	0x0101


	//----- nvinfo : EIATTR_INT_WARP_WIDE_INSTR_OFFSETS
	.align		4
        /*0040*/ 	.byte	0x04, 0x31
        /*0042*/ 	.short	(.L_39 - .L_38)


	//   ....[0]....
.L_38:
        /*0044*/ 	.word	0x00002070


	//   ....[1]....
        /*0048*/ 	.word	0x00004730


	//   ....[2]....
        /*004c*/ 	.word	0x00004750


	//   ....[3]....
        /*0050*/ 	.word	0x00004780


	//   ....[4]....
        /*0054*/ 	.word	0x00005190


	//   ....[5]....
        /*0058*/ 	.word	0x00005280


	//----- nvinfo : EIATTR_COOP_GROUP_MASK_REGIDS
	.align		4
.L_39:
        /*005c*/ 	.byte	0x04, 0x29
        /*005e*/ 	.short	(.L_41 - .L_40)


	//   ....[0]....
.L_40:
        /*0060*/ 	.word	0xffffffff


	//   ....[1]....
        /*0064*/ 	.word	0xffffffff


	//   ....[2]....
        /*0068*/ 	.word	0xffffffff


	//   ....[3]....
        /*006c*/ 	.word	0xffffffff


	//   ....[4]....
        /*0070*/ 	.word	0xffffffff


	//   ....[5]....
        /*0074*/ 	.word	0xffffffff


	//   ....[6]....
        /*0078*/ 	.word	0xffffffff


	//   ....[7]....
        /*007c*/ 	.word	0xffffffff


	//   ....[8]....
        /*0080*/ 	.word	0xffffffff


	//   ....[9]....
        /*0084*/ 	.word	0xffffffff


	//   ....[10]....
        /*0088*/ 	.word	0xffffffff


	//   ....[11]....
        /*008c*/ 	.word	0xffffffff


	//   ....[12]....
        /*0090*/ 	.word	0xffffffff


	//----- nvinfo : EIATTR_COOP_GROUP_INSTR_OFFSETS
	.align		4
.L_41:
        /*0094*/ 	.byte	0x04, 0x28
        /*0096*/ 	.short	(.L_43 - .L_42)


	//   ....[0]....
.L_42:
        /*0098*/ 	.word	0x00000090


	//   ....[1]....
        /*009c*/ 	.word	0x000004d0


	//   ....[2]....
        /*00a0*/ 	.word	0x00000950


	//   ....[3]....
        /*00a4*/ 	.word	0x00000a90


	//   ....[4]....
        /*00a8*/ 	.word	0x00000b90


	//   ....[5]....
        /*00ac*/ 	.word	0x00000d00


	//   ....[6]....
        /*00b0*/ 	.word	0x00000ea0


	//   ....[7]....
        /*00b4*/ 	.word	0x00001f50


	//   ....[8]....
        /*00b8*/ 	.word	0x00003a20


	//   ....[9]....
        /*00bc*/ 	.word	0x00003c30


	//   ....[10]....
        /*00c0*/ 	.word	0x00003c60


	//   ....[11]....
        /*00c4*/ 	.word	0x00004610


	//   ....[12]....
        /*00c8*/ 	.word	0x00004840


	//----- nvinfo : EIATTR_VRC_CTA_INIT_COUNT
	.align		4
.L_43:
        /*00cc*/ 	.byte	0x02, 0x4a
        /*00ce*/ 	.byte	0x80
	.zero		1


	//----- nvinfo : EIATTR_SYSCALL_OFFSETS
	.align		4
        /*00d0*/ 	.byte	0x04, 0x46
        /*00d2*/ 	.short	(.L_45 - .L_44)


	//   ....[0]....
.L_44:
        /*00d4*/ 	.word	0x00005ca0


	//   ....[1]....
        /*00d8*/ 	.word	0x00005de0


	//   ....[2]....
        /*00dc*/ 	.word	0x00006540


	//----- nvinfo : EIATTR_MBARRIER_INSTR_OFFSETS
	.align		4
.L_45:
        /*00e0*/ 	.byte	0x04, 0x39
        /*00e2*/ 	.short	(.L_47 - .L_46)


	//   ....[0]....
.L_46:
        /*00e4*/ 	.word	0x000005d0
        /*00e8*/ 	.word	0x000000ff
        /*00ec*/ 	.word	0x00000000
        /*00f0*/ 	.short	0x0100
        /*00f2*/ 	.byte	0x05
	.zero		1


	//   ....[1]....
        /*00f4*/ 	.word	0x000005e0
        /*00f8*/ 	.word	0x000000ff
        /*00fc*/ 	.word	0x000000d8
        /*0100*/ 	.short	0x0100
        /*0102*/ 	.byte	0x05
	.zero		1


	//   ....[2]....
        /*0104*/ 	.word	0x000005f0
        /*0108*/ 	.word	0x000000ff
        /*010c*/ 	.word	0x00000008
        /*0110*/ 	.short	0x0100
        /*0112*/ 	.byte	0x05
	.zero		1


	//   ....[3]....
        /*0114*/ 	.word	0x00000600
        /*0118*/ 	.word	0x000000ff
        /*011c*/ 	.word	0x000000e0
        /*0120*/ 	.short	0x0100
        /*0122*/ 	.byte	0x05
	.zero		1


	//   ....[4]....
        /*0124*/ 	.word	0x00000610
        /*0128*/ 	.word	0x000000ff
        /*012c*/ 	.word	0x00000010
        /*0130*/ 	.short	0x0100
        /*0132*/ 	.byte	0x05
	.zero		1


	//   ....[5]....
        /*0134*/ 	.word	0x00000620
        /*0138*/ 	.word	0x000000ff
        /*013c*/ 	.word	0x000000e8
        /*0140*/ 	.short	0x0100
        /*0142*/ 	.byte	0x05
	.zero		1


	//   ....[6]....
        /*0144*/ 	.word	0x00000630
        /*0148*/ 	.word	0x000000ff
        /*014c*/ 	.word	0x00000018
        /*0150*/ 	.short	0x0100
        /*0152*/ 	.byte	0x05
	.zero		1


	//   ....[7]....
        /*0154*/ 	.word	0x00000640
        /*0158*/ 	.word	0x000000ff
        /*015c*/ 	.word	0x000000f0
        /*0160*/ 	.short	0x0100
        /*0162*/ 	.byte	0x05
	.zero		1


	//   ....[8]....
        /*0164*/ 	.word	0x00000650
        /*0168*/ 	.word	0x000000ff
        /*016c*/ 	.word	0x00000020
        /*0170*/ 	.short	0x0100
        /*0172*/ 	.byte	0x05
	.zero		1


	//   ....[9]....
        /*0174*/ 	.word	0x00000660
        /*0178*/ 	.word	0x000000ff
        /*017c*/ 	.word	0x000000f8
        /*0180*/ 	.short	0x0100
        /*0182*/ 	.byte	0x05
	.zero		1


	//   ....[10]....
        /*0184*/ 	.word	0x00000670
        /*0188*/ 	.word	0x000000ff
        /*018c*/ 	.word	0x00000028
        /*0190*/ 	.short	0x0100
        /*0192*/ 	.byte	0x05
	.zero		1


	//   ....[11]....
        /*0194*/ 	.word	0x00000680
        /*0198*/ 	.word	0x000000ff
        /*019c*/ 	.word	0x00000100
        /*01a0*/ 	.short	0x0100
        /*01a2*/ 	.byte	0x05
	.zero		1


	//   ....[12]....
        /*01a4*/ 	.word	0x00000690
        /*01a8*/ 	.word	0x000000ff
        /*01ac*/ 	.word	0x00000030
        /*01b0*/ 	.short	0x0100
        /*01b2*/ 	.byte	0x05
	.zero		1


	//   ....[13]....
        /*01b4*/ 	.word	0x000006a0
        /*01b8*/ 	.word	0x000000ff
        /*01bc*/ 	.word	0x00000108
        /*01c0*/ 	.short	0x0100
        /*01c2*/ 	.byte	0x05
	.zero		1


	//   ....[14]....
        /*01c4*/ 	.word	0x000006b0
        /*01c8*/ 	.word	0x000000ff
        /*01cc*/ 	.word	0x00000038
        /*01d0*/ 	.short	0x0100
        /*01d2*/ 	.byte	0x05
	.zero		1


	//   ....[15]....
        /*01d4*/ 	.word	0x000006c0
        /*01d8*/ 	.word	0x000000ff
        /*01dc*/ 	.word	0x00000110
        /*01e0*/ 	.short	0x0100
        /*01e2*/ 	.byte	0x05
	.zero		1


	//   ....[16]....
        /*01e4*/ 	.word	0x000006d0
        /*01e8*/ 	.word	0x000000ff
        /*01ec*/ 	.word	0x00000040
        /*01f0*/ 	.short	0x0100
        /*01f2*/ 	.byte	0x05
	.zero		1


	//   ....[17]....
        /*01f4*/ 	.word	0x000006e0
        /*01f8*/ 	.word	0x000000ff
        /*01fc*/ 	.word	0x00000118
        /*0200*/ 	.short	0x0100
        /*0202*/ 	.byte	0x05
	.zero		1


	//   ....[18]....
        /*0204*/ 	.word	0x000006f0
        /*0208*/ 	.word	0x000000ff
        /*020c*/ 	.word	0x00000048
        /*0210*/ 	.short	0x0100
        /*0212*/ 	.byte	0x05
	.zero		1


	//   ....[19]....
        /*0214*/ 	.word	0x00000700
        /*0218*/ 	.word	0x000000ff
        /*021c*/ 	.word	0x00000120
        /*0220*/ 	.short	0x0100
        /*0222*/ 	.byte	0x05
	.zero		1


	//   ....[20]....
        /*0224*/ 	.word	0x00000710
        /*0228*/ 	.word	0x000000ff
        /*022c*/ 	.word	0x00000050
        /*0230*/ 	.short	0x0100
        /*0232*/ 	.byte	0x05
	.zero		1


	//   ....[21]....
        /*0234*/ 	.word	0x00000720
        /*0238*/ 	.word	0x000000ff
        /*023c*/ 	.word	0x00000128
        /*0240*/ 	.short	0x0100
        /*0242*/ 	.byte	0x05
	.zero		1


	//   ....[22]....
        /*0244*/ 	.word	0x00000730
        /*0248*/ 	.word	0x000000ff
        /*024c*/ 	.word	0x00000058
        /*0250*/ 	.short	0x0100
        /*0252*/ 	.byte	0x05
	.zero		1


	//   ....[23]....
        /*0254*/ 	.word	0x00000740
        /*0258*/ 	.word	0x000000ff
        /*025c*/ 	.word	0x00000130
        /*0260*/ 	.short	0x0100
        /*0262*/ 	.byte	0x05
	.zero		1


	//   ....[24]....
        /*0264*/ 	.word	0x00000750
        /*0268*/ 	.word	0x000000ff
        /*026c*/ 	.word	0x00000060
        /*0270*/ 	.short	0x0100
        /*0272*/ 	.byte	0x05
	.zero		1


	//   ....[25]....
        /*0274*/ 	.word	0x00000760
        /*0278*/ 	.word	0x000000ff
        /*027c*/ 	.word	0x00000138
        /*0280*/ 	.short	0x0100
        /*0282*/ 	.byte	0x05
	.zero		1


	//   ....[26]....
        /*0284*/ 	.word	0x00000770
        /*0288*/ 	.word	0x000000ff
        /*028c*/ 	.word	0x00000068
        /*0290*/ 	.short	0x0100
        /*0292*/ 	.byte	0x05
	.zero		1


	//   ....[27]....
        /*0294*/ 	.word	0x00000780
        /*0298*/ 	.word	0x000000ff
        /*029c*/ 	.word	0x00000140
        /*02a0*/ 	.short	0x0100
        /*02a2*/ 	.byte	0x05
	.zero		1


	//   ....[28]....
        /*02a4*/ 	.word	0x00000790
        /*02a8*/ 	.word	0x000000ff
        /*02ac*/ 	.word	0x00000070
        /*02b0*/ 	.short	0x0100
        /*02b2*/ 	.byte	0x05
	.zero		1


	//   ....[29]....
        /*02b4*/ 	.word	0x000007a0
        /*02b8*/ 	.word	0x000000ff
        /*02bc*/ 	.word	0x00000148
        /*02c0*/ 	.short	0x0100
        /*02c2*/ 	.byte	0x05
	.zero		1


	//   ....[30]....
        /*02c4*/ 	.word	0x000007b0
        /*02c8*/ 	.word	0x000000ff
        /*02cc*/ 	.word	0x00000078
        /*02d0*/ 	.short	0x0100
        /*02d2*/ 	.byte	0x05
	.zero		1


	//   ....[31]....
        /*02d4*/ 	.word	0x000007c0
        /*02d8*/ 	.word	0x000000ff
        /*02dc*/ 	.word	0x00000150
        /*02e0*/ 	.short	0x0100
        /*02e2*/ 	.byte	0x05
	.zero		1


	//   ....[32]....
        /*02e4*/ 	.word	0x000007d0
        /*02e8*/ 	.word	0x000000ff
        /*02ec*/ 	.word	0x00000080
        /*02f0*/ 	.short	0x0100
        /*02f2*/ 	.byte	0x05
	.zero		1


	//   ....[33]....
        /*02f4*/ 	.word	0x000007e0
        /*02f8*/ 	.word	0x000000ff
        /*02fc*/ 	.word	0x00000158
        /*0300*/ 	.short	0x0100
        /*0302*/ 	.byte	0x05
	.zero		1


	//   ....[34]....
        /*0304*/ 	.word	0x000007f0
        /*0308*/ 	.word	0x000000ff
        /*030c*/ 	.word	0x00000088
        /*0310*/ 	.short	0x0100
        /*0312*/ 	.byte	0x05
	.zero		1


	//   ....[35]....
        /*0314*/ 	.word	0x00000800
        /*0318*/ 	.word	0x000000ff
        /*031c*/ 	.word	0x00000160
        /*0320*/ 	.short	0x0100
        /*0322*/ 	.byte	0x05
	.zero		1


	//   ....[36]....
        /*0324*/ 	.word	0x00000810
        /*0328*/ 	.word	0x000000ff
        /*032c*/ 	.word	0x00000090
        /*0330*/ 	.short	0x0100
        /*0332*/ 	.byte	0x05
	.zero		1


	//   ....[37]....
        /*0334*/ 	.word	0x00000820
        /*0338*/ 	.word	0x000000ff
        /*033c*/ 	.word	0x00000168
        /*0340*/ 	.short	0x0100
        /*0342*/ 	.byte	0x05
	.zero		1


	//   ....[38]....
        /*0344*/ 	.word	0x00000830
        /*0348*/ 	.word	0x000000ff
        /*034c*/ 	.word	0x00000098
        /*0350*/ 	.short	0x0100
        /*0352*/ 	.byte	0x05
	.zero		1


	//   ....[39]....
        /*0354*/ 	.word	0x00000840
        /*0358*/ 	.word	0x000000ff
        /*035c*/ 	.word	0x00000170
        /*0360*/ 	.short	0x0100
        /*0362*/ 	.byte	0x05
	.zero		1


	//   ....[40]....
        /*0364*/ 	.word	0x00000850
        /*0368*/ 	.word	0x000000ff
        /*036c*/ 	.word	0x000000a0
        /*0370*/ 	.short	0x0100
        /*0372*/ 	.byte	0x05
	.zero		1


	//   ....[41]....
        /*0374*/ 	.word	0x00000860
        /*0378*/ 	.word	0x000000ff
        /*037c*/ 	.word	0x00000178
        /*0380*/ 	.short	0x0100
        /*0382*/ 	.byte	0x05
	.zero		1


	//   ....[42]....
        /*0384*/ 	.word	0x00000870
        /*0388*/ 	.word	0x000000ff
        /*038c*/ 	.word	0x000000a8
        /*0390*/ 	.short	0x0100
        /*0392*/ 	.byte	0x05
	.zero		1


	//   ....[43]....
        /*0394*/ 	.word	0x00000880
        /*0398*/ 	.word	0x000000ff
        /*039c*/ 	.word	0x00000180
        /*03a0*/ 	.short	0x0100
        /*03a2*/ 	.byte	0x05
	.zero		1


	//   ....[44]....
        /*03a4*/ 	.word	0x00000890
        /*03a8*/ 	.word	0x000000ff
        /*03ac*/ 	.word	0x000000b0
        /*03b0*/ 	.short	0x0100
        /*03b2*/ 	.byte	0x05
	.zero		1


	//   ....[45]....
        /*03b4*/ 	.word	0x000008a0
        /*03b8*/ 	.word	0x000000ff
        /*03bc*/ 	.word	0x00000188
        /*03c0*/ 	.short	0x0100
        /*03c2*/ 	.byte	0x05
	.zero		1


	//   ....[46]....
        /*03c4*/ 	.word	0x000008b0
        /*03c8*/ 	.word	0x000000ff
        /*03cc*/ 	.word	0x000000b8
        /*03d0*/ 	.short	0x0100
        /*03d2*/ 	.byte	0x05
	.zero		1


	//   ....[47]....
        /*03d4*/ 	.word	0x000008c0
        /*03d8*/ 	.word	0x000000ff
        /*03dc*/ 	.word	0x00000190
        /*03e0*/ 	.short	0x0100
        /*03e2*/ 	.byte	0x05
	.zero		1


	//   ....[48]....
        /*03e4*/ 	.word	0x000008d0
        /*03e8*/ 	.word	0x000000ff
        /*03ec*/ 	.word	0x000000c0
        /*03f0*/ 	.short	0x0100
        /*03f2*/ 	.byte	0x05
	.zero		1


	//   ....[49]....
        /*03f4*/ 	.word	0x000008e0
        /*03f8*/ 	.word	0x000000ff
        /*03fc*/ 	.word	0x00000198
        /*0400*/ 	.short	0x0100
        /*0402*/ 	.byte	0x05
	.zero		1


	//   ....[50]....
        /*0404*/ 	.word	0x000008f0
        /*0408*/ 	.word	0x000000ff
        /*040c*/ 	.word	0x000000c8
        /*0410*/ 	.short	0x0100
        /*0412*/ 	.byte	0x05
	.zero		1


	//   ....[51]....
        /*0414*/ 	.word	0x00000900
        /*0418*/ 	.word	0x000000ff
        /*041c*/ 	.word	0x000001a0
        /*0420*/ 	.short	0x0100
        /*0422*/ 	.byte	0x05
	.zero		1


	//   ....[52]....
        /*0424*/ 	.word	0x00000910
        /*0428*/ 	.word	0x000000ff
        /*042c*/ 	.word	0x000000d0
        /*0430*/ 	.short	0x0100
        /*0432*/ 	.byte	0x05
	.zero		1


	//   ....[53]....
        /*0434*/ 	.word	0x00000920
        /*0438*/ 	.word	0x000000ff
        /*043c*/ 	.word	0x000001a8
        /*0440*/ 	.short	0x0100
        /*0442*/ 	.byte	0x05
	.zero		1


	//   ....[54]....
        /*0444*/ 	.word	0x00000a60
        /*0448*/ 	.word	0x000000ff
        /*044c*/ 	.word	0x000001b0
        /*0450*/ 	.short	0x0100
        /*0452*/ 	.byte	0x06
	.zero		1


	//   ....[55]....
        /*0454*/ 	.word	0x00000a70
        /*0458*/ 	.word	0x000000ff
        /*045c*/ 	.word	0x000001b8
        /*0460*/ 	.short	0x0100
        /*0462*/ 	.byte	0x06
	.zero		1


	//   ....[56]....
        /*0464*/ 	.word	0x00000b60
        /*0468*/ 	.word	0x000000ff
        /*046c*/ 	.word	0x000001c0
        /*0470*/ 	.short	0x0100
        /*0472*/ 	.byte	0x05
	.zero		1


	//   ....[57]....
        /*0474*/ 	.word	0x00000b70
        /*0478*/ 	.word	0x000000ff
        /*047c*/ 	.word	0x000001c8
        /*0480*/ 	.short	0x0100
        /*0482*/ 	.byte	0x05
	.zero		1


	//   ....[58]....
        /*0484*/ 	.word	0x00000cb0
        /*0488*/ 	.word	0x000000ff
        /*048c*/ 	.word	0x000001d0
        /*0490*/ 	.short	0x0100
        /*0492*/ 	.byte	0x05
	.zero		1


	//   ....[59]....
        /*0494*/ 	.word	0x00000cc0
        /*0498*/ 	.word	0x000000ff
        /*049c*/ 	.word	0x000001e0
        /*04a0*/ 	.short	0x0100
        /*04a2*/ 	.byte	0x05
	.zero		1


	//   ....[60]....
        /*04a4*/ 	.word	0x00000cd0
        /*04a8*/ 	.word	0x000000ff
        /*04ac*/ 	.word	0x000001d8
        /*04b0*/ 	.short	0x0100
        /*04b2*/ 	.byte	0x05
	.zero		1


	//   ....[61]....
        /*04b4*/ 	.word	0x00000ce0
        /*04b8*/ 	.word	0x000000ff
        /*04bc*/ 	.word	0x000001e8
        /*04c0*/ 	.short	0x0100
        /*04c2*/ 	.byte	0x05
	.zero		1


	//   ....[62]....
        /*04c4*/ 	.word	0x00000e10
        /*04c8*/ 	.word	0x000000ff
        /*04cc*/ 	.word	0x000001f0
        /*04d0*/ 	.short	0x0100
        /*04d2*/ 	.byte	0x06
	.zero		1


	//   ....[63]....
        /*04d4*/ 	.word	0x00000e20
        /*04d8*/ 	.word	0x000000ff
        /*04dc*/ 	.word	0x00000210
        /*04e0*/ 	.short	0x0100
        /*04e2*/ 	.byte	0x06
	.zero		1


	//   ....[64]....
        /*04e4*/ 	.word	0x00000e30
        /*04e8*/ 	.word	0x000000ff
        /*04ec*/ 	.word	0x000001f8
        /*04f0*/ 	.short	0x0100
        /*04f2*/ 	.byte	0x06
	.zero		1


	//   ....[65]....
        /*04f4*/ 	.word	0x00000e40
        /*04f8*/ 	.word	0x000000ff
        /*04fc*/ 	.word	0x00000218
        /*0500*/ 	.short	0x0100
        /*0502*/ 	.byte	0x06
	.zero		1


	//   ....[66]....
        /*0504*/ 	.word	0x00000e50
        /*0508*/ 	.word	0x000000ff
        /*050c*/ 	.word	0x00000200
        /*0510*/ 	.short	0x0100
        /*0512*/ 	.byte	0x06
	.zero		1


	//   ....[67]....
        /*0514*/ 	.word	0x00000e60
        /*0518*/ 	.word	0x000000ff
        /*051c*/ 	.word	0x00000220
        /*0520*/ 	.short	0x0100
        /*0522*/ 	.byte	0x06
	.zero		1


	//   ....[68]....
        /*0524*/ 	.word	0x00000e70
        /*0528*/ 	.word	0x000000ff
        /*052c*/ 	.word	0x00000208
        /*0530*/ 	.short	0x0100
        /*0532*/ 	.byte	0x06
	.zero		1


	//   ....[69]....
        /*0534*/ 	.word	0x00000e80
        /*0538*/ 	.word	0x000000ff
        /*053c*/ 	.word	0x00000228
        /*0540*/ 	.short	0x0100
        /*0542*/ 	.byte	0x06
	.zero		1


	//   ....[70]....
        /*0544*/ 	.word	0x00000f70
        /*0548*/ 	.word	0x000000ff
        /*054c*/ 	.word	0x00000230
        /*0550*/ 	.short	0x0100
        /*0552*/ 	.byte	0x05
	.zero		1


	//   ....[71]....
        /*0554*/ 	.word	0x00000f80
        /*0558*/ 	.word	0x000000ff
        /*055c*/ 	.word	0x00000240
        /*0560*/ 	.short	0x0100
        /*0562*/ 	.byte	0x05
	.zero		1


	//   ....[72]....
        /*0564*/ 	.word	0x00000f90
        /*0568*/ 	.word	0x000000ff
        /*056c*/ 	.word	0x00000238
        /*0570*/ 	.short	0x0100
        /*0572*/ 	.byte	0x05
	.zero		1


	//   ....[73]....
        /*0574*/ 	.word	0x00000fa0
        /*0578*/ 	.word	0x000000ff
        /*057c*/ 	.word	0x00000248
        /*0580*/ 	.short	0x0100
        /*0582*/ 	.byte	0x05
	.zero		1


	//   ....[74]....
        /*0584*/ 	.word	0x00001870
        /*0588*/ 	.word	0x00000003
        /*058c*/ 	.word	0x00000240
        /*0590*/ 	.short	0x010a
        /*0592*/ 	.byte	0xff
	.zero		1


	//   ....[75]....
        /*0594*/ 	.word	0x000018a0
        /*0598*/ 	.word	0x00000003
        /*059c*/ 	.word	0x00000230
        /*05a0*/ 	.short	0x0101
        /*05a2*/ 	.byte	0xff
	.zero		1


	//   ....[76]....
        /*05a4*/ 	.word	0x00001970
        /*05a8*/ 	.word	0x000000ff
        /*05ac*/ 	.word	0x000000d8
        /*05b0*/ 	.short	0x010a
        /*05b2*/ 	.byte	0x08
	.zero		1


	//   ....[77]....
        /*05b4*/ 	.word	0x00001a10
        /*05b8*/ 	.word	0x000000ff
        /*05bc*/ 	.word	0x000000d8
        /*05c0*/ 	.short	0x010a
        /*05c2*/ 	.byte	0x21
	.zero		1


	//   ....[78]....
        /*05c4*/ 	.word	0x00001b70
        /*05c8*/ 	.word	0x000000ff
        /*05cc*/ 	.word	0x000000d8
        /*05d0*/ 	.short	0x010a
        /*05d2*/ 	.byte	0x08
	.zero		1


	//   ....[79]....
        /*05d4*/ 	.word	0x00001c60
        /*05d8*/ 	.word	0x000000ff
        /*05dc*/ 	.word	0x000001c8
        /*05e0*/ 	.short	0x0101
        /*05e2*/ 	.byte	0x04
	.zero		1


	//   ....[80]....
        /*05e4*/ 	.word	0x00001c80
        /*05e8*/ 	.word	0x000000ff
        /*05ec*/ 	.word	0x000000d8
        /*05f0*/ 	.short	0x010a
        /*05f2*/ 	.byte	0x08
	.zero		1


	//   ....[81]....
        /*05f4*/ 	.word	0x00001d00
        /*05f8*/ 	.word	0x000000ff
        /*05fc*/ 	.word	0x000000d8
        /*0600*/ 	.short	0x010a
        /*0602*/ 	.byte	0x11
	.zero		1


	//   ....[82]....
        /*0604*/ 	.word	0x00001e60
        /*0608*/ 	.word	0x000000ff
        /*060c*/ 	.word	0x000000d8
        /*0610*/ 	.short	0x010a
        /*0612*/ 	.byte	0x08
	.zero		1


	//   ....[83]....
        /*0614*/ 	.word	0x00001f80
        /*0618*/ 	.word	0x00000002
        /*061c*/ 	.word	0x000001d0
        /*0620*/ 	.short	0x010a
        /*0622*/ 	.byte	0xff
	.zero		1


	//   ....[84]....
        /*0624*/ 	.word	0x00002040
        /*0628*/ 	.word	0x00000002
        /*062c*/ 	.word	0x00000000
        /*0630*/ 	.short	0x0101
        /*0632*/ 	.byte	0xff
	.zero		1


	//   ....[85]....
        /*0634*/ 	.word	0x000025a0
        /*0638*/ 	.word	0x000000ff
        /*063c*/ 	.word	0x00000000
        /*0640*/ 	.short	0x010a
        /*0642*/ 	.byte	0x05
	.zero		1


	//   ....[86]....
        /*0644*/ 	.word	0x00002630
        /*0648*/ 	.word	0x000000ff
        /*064c*/ 	.word	0x00000000
        /*0650*/ 	.short	0x010a
        /*0652*/ 	.byte	0x05
	.zero		1


	//   ....[87]....
        /*0654*/ 	.word	0x000026c0
        /*0658*/ 	.word	0x000000ff
        /*065c*/ 	.word	0x00000000
        /*0660*/ 	.short	0x010a
        /*0662*/ 	.byte	0x05
	.zero		1


	//   ....[88]....
        /*0664*/ 	.word	0x00002750
        /*0668*/ 	.word	0x000000ff
        /*066c*/ 	.word	0x00000000
        /*0670*/ 	.short	0x010a
        /*0672*/ 	.byte	0x05
	.zero		1


	//   ....[89]....
        /*0674*/ 	.word	0x000027e0
        /*0678*/ 	.word	0x000000ff
        /*067c*/ 	.word	0x00000000
        /*0680*/ 	.short	0x010a
        /*0682*/ 	.byte	0x05
	.zero		1


	//   ....[90]....
        /*0684*/ 	.word	0x00002870
        /*0688*/ 	.word	0x000000ff
        /*068c*/ 	.word	0x00000000
        /*0690*/ 	.short	0x010a
        /*0692*/ 	.byte	0x05
	.zero		1


	//   ....[91]....
        /*0694*/ 	.word	0x00002900
        /*0698*/ 	.word	0x000000ff
        /*069c*/ 	.word	0x00000000
        /*06a0*/ 	.short	0x010a
        /*06a2*/ 	.byte	0x05
	.zero		1


	//   ....[92]....
        /*06a4*/ 	.word	0x00002990
        /*06a8*/ 	.word	0x000000ff
        /*06ac*/ 	.word	0x00000000
        /*06b0*/ 	.short	0x010a
        /*06b2*/ 	.byte	0x05
	.zero		1


	//   ....[93]....
        /*06b4*/ 	.word	0x00002a20
        /*06b8*/ 	.word	0x000000ff
        /*06bc*/ 	.word	0x00000000
        /*06c0*/ 	.short	0x010a
        /*06c2*/ 	.byte	0x05
	.zero		1


	//   ....[94]....
        /*06c4*/ 	.word	0x00002ab0
        /*06c8*/ 	.word	0x000000ff
        /*06cc*/ 	.word	0x00000000
        /*06d0*/ 	.short	0x010a
        /*06d2*/ 	.byte	0x05
	.zero		1


	//   ....[95]....
        /*06d4*/ 	.word	0x00002b40
        /*06d8*/ 	.word	0x000000ff
        /*06dc*/ 	.word	0x00000000
        /*06e0*/ 	.short	0x010a
        /*06e2*/ 	.byte	0x05
	.zero		1


	//   ....[96]....
        /*06e4*/ 	.word	0x00002bd0
        /*06e8*/ 	.word	0x000000ff
        /*06ec*/ 	.word	0x00000000
        /*06f0*/ 	.short	0x010a
        /*06f2*/ 	.byte	0x05
	.zero		1


	//   ....[97]....
        /*06f4*/ 	.word	0x00002c60
        /*06f8*/ 	.word	0x000000ff
        /*06fc*/ 	.word	0x00000000
        /*0700*/ 	.short	0x010a
        /*0702*/ 	.byte	0x05
	.zero		1


	//   ....[98]....
        /*0704*/ 	.word	0x00002cf0
        /*0708*/ 	.word	0x000000ff
        /*070c*/ 	.word	0x00000000
        /*0710*/ 	.short	0x010a
        /*0712*/ 	.byte	0x05
	.zero		1


	//   ....[99]....
        /*0714*/ 	.word	0x00002d80
        /*0718*/ 	.word	0x000000ff
        /*071c*/ 	.word	0x00000000
        /*0720*/ 	.short	0x010a
        /*0722*/ 	.byte	0x05
	.zero		1


	//   ....[100]....
        /*0724*/ 	.word	0x00002e10
        /*0728*/ 	.word	0x000000ff
        /*072c*/ 	.word	0x00000000
        /*0730*/ 	.short	0x010a
        /*0732*/ 	.byte	0x05
	.zero		1


	//   ....[101]....
        /*0734*/ 	.word	0x00002ea0
        /*0738*/ 	.word	0x000000ff
        /*073c*/ 	.word	0x00000000
        /*0740*/ 	.short	0x010a
        /*0742*/ 	.byte	0x05
	.zero		1


	//   ....[102]....
        /*0744*/ 	.word	0x00002f30
        /*0748*/ 	.word	0x000000ff
        /*074c*/ 	.word	0x00000000
        /*0750*/ 	.short	0x010a
        /*0752*/ 	.byte	0x05
	.zero		1


	//   ....[103]....
        /*0754*/ 	.word	0x00002fc0
        /*0758*/ 	.word	0x000000ff
        /*075c*/ 	.word	0x00000000
        /*0760*/ 	.short	0x010a
        /*0762*/ 	.byte	0x05
	.zero		1


	//   ....[104]....
        /*0764*/ 	.word	0x00003050
        /*0768*/ 	.word	0x000000ff
        /*076c*/ 	.word	0x00000000
        /*0770*/ 	.short	0x010a
        /*0772*/ 	.byte	0x05
	.zero		1


	//   ....[105]....
        /*0774*/ 	.word	0x000030e0
        /*0778*/ 	.word	0x000000ff
        /*077c*/ 	.word	0x00000000
        /*0780*/ 	.short	0x010a
        /*0782*/ 	.byte	0x05
	.zero		1


	//   ....[106]....
        /*0784*/ 	.word	0x00003170
        /*0788*/ 	.word	0x000000ff
        /*078c*/ 	.word	0x00000000
        /*0790*/ 	.short	0x010a
        /*0792*/ 	.byte	0x05
	.zero		1


	//   ....[107]....
        /*0794*/ 	.word	0x00003200
        /*0798*/ 	.word	0x000000ff
        /*079c*/ 	.word	0x00000000
        /*07a0*/ 	.short	0x010a
        /*07a2*/ 	.byte	0x05
	.zero		1


	//   ....[108]....
        /*07a4*/ 	.word	0x00003290
        /*07a8*/ 	.word	0x000000ff
        /*07ac*/ 	.word	0x00000000
        /*07b0*/ 	.short	0x010a
        /*07b2*/ 	.byte	0x05
	.zero		1


	//   ....[109]....
        /*07b4*/ 	.word	0x00003320
        /*07b8*/ 	.word	0x000000ff
        /*07bc*/ 	.word	0x00000000
        /*07c0*/ 	.short	0x010a
        /*07c2*/ 	.byte	0x05
	.zero		1


	//   ....[110]....
        /*07c4*/ 	.word	0x000033b0
        /*07c8*/ 	.word	0x000000ff
        /*07cc*/ 	.word	0x00000000
        /*07d0*/ 	.short	0x010a
        /*07d2*/ 	.byte	0x05
	.zero		1


	//   ....[111]....
        /*07d4*/ 	.word	0x00003450
        /*07d8*/ 	.word	0x00000000
        /*07dc*/ 	.word	0x00000000
        /*07e0*/ 	.short	0x010a
        /*07e2*/ 	.byte	0xff
	.zero		1


	//   ....[112]....
        /*07e4*/ 	.word	0x00003570
        /*07e8*/ 	.word	0x00000000
        /*07ec*/ 	.word	0x00000230
        /*07f0*/ 	.short	0x010a
        /*07f2*/ 	.byte	0xff
	.zero		1


	//   ....[113]....
        /*07f4*/ 	.word	0x000035d0
        /*07f8*/ 	.word	0x00000004
        /*07fc*/ 	.word	0x00000000
        /*0800*/ 	.short	0x0101
        /*0802*/ 	.byte	0xff
	.zero		1


	//   ....[114]....
        /*0804*/ 	.word	0x000035f0
        /*0808*/ 	.word	0x000000ff
        /*080c*/ 	.word	0x000001e0
        /*0810*/ 	.short	0x010a
        /*0812*/ 	.byte	0x05
	.zero		1


	//   ....[115]....
        /*0814*/ 	.word	0x00003710
        /*0818*/ 	.word	0x00000000
        /*081c*/ 	.word	0x000001d0
        /*0820*/ 	.short	0x010a
        /*0822*/ 	.byte	0xff
	.zero		1


	//   ....[116]....
        /*0824*/ 	.word	0x00003820
        /*0828*/ 	.word	0x00000000
        /*082c*/ 	.word	0x00000000
        /*0830*/ 	.short	0x0101
        /*0832*/ 	.byte	0xff
	.zero		1


	//   ....[117]....
        /*0834*/ 	.word	0x000038b0
        /*0838*/ 	.word	0x000000ff
        /*083c*/ 	.word	0x000001e0
        /*0840*/ 	.short	0x0106
        /*0842*/ 	.byte	0x05
	.zero		1


	//   ....[118]....
        /*0844*/ 	.word	0x000038d0
        /*0848*/ 	.word	0x000000ff
        /*084c*/ 	.word	0x000001e0
        /*0850*/ 	.short	0x010a
        /*0852*/ 	.byte	0x05
	.zero		1


	//   ....[119]....
        /*0854*/ 	.word	0x00003960
        /*0858*/ 	.word	0x000000ff
        /*085c*/ 	.word	0x000001e0
        /*0860*/ 	.short	0x0106
        /*0862*/ 	.byte	0x04
	.zero		1


	//   ....[120]....
        /*0864*/ 	.word	0x000039a0
        /*0868*/ 	.word	0x00000000
        /*086c*/ 	.word	0x000001e0
        /*0870*/ 	.short	0x010a
        /*0872*/ 	.byte	0xff
	.zero		1


	//   ....[121]....
        /*0874*/ 	.word	0x00003ea0
        /*0878*/ 	.word	0x00000000
        /*087c*/ 	.word	0x000001d0
        /*0880*/ 	.short	0x010a
        /*0882*/ 	.byte	0xff
	.zero		1


	//   ....[122]....
        /*0884*/ 	.word	0x00003fa0
        /*0888*/ 	.word	0x00000003
        /*088c*/ 	.word	0x00000000
        /*0890*/ 	.short	0x0101
        /*0892*/ 	.byte	0xff
	.zero		1


	//   ....[123]....
        /*0894*/ 	.word	0x00003fb0
        /*0898*/ 	.word	0x000000ff
        /*089c*/ 	.word	0x00000000
        /*08a0*/ 	.short	0x010a
        /*08a2*/ 	.byte	0x04
	.zero		1


	//   ....[124]....
        /*08a4*/ 	.word	0x00004030
        /*08a8*/ 	.word	0x000000ff
        /*08ac*/ 	.word	0x00000210
        /*08b0*/ 	.short	0x010a
        /*08b2*/ 	.byte	0x08
	.zero		1


	//   ....[125]....
        /*08b4*/ 	.word	0x00004110
        /*08b8*/ 	.word	0x000000ff
        /*08bc*/ 	.word	0x00000000
        /*08c0*/ 	.short	0x010a
        /*08c2*/ 	.byte	0x07
	.zero		1


	//   ....[126]....
        /*08c4*/ 	.word	0x00004250
        /*08c8*/ 	.word	0x000000ff
        /*08cc*/ 	.word	0x00000000
        /*08d0*/ 	.short	0x010a
        /*08d2*/ 	.byte	0x04
	.zero		1


	//   ....[127]....
        /*08d4*/ 	.word	0x00004440
        /*08d8*/ 	.word	0x000000ff
        /*08dc*/ 	.word	0x00000000
        /*08e0*/ 	.short	0x010a
        /*08e2*/ 	.byte	0x05
	.zero		1


	//   ....[128]....
        /*08e4*/ 	.word	0x000044d0
        /*08e8*/ 	.word	0x000000ff
        /*08ec*/ 	.word	0x00000000
        /*08f0*/ 	.short	0x010a
        /*08f2*/ 	.byte	0x05
	.zero		1


	//   ....[129]....
        /*08f4*/ 	.word	0x00004560
        /*08f8*/ 	.word	0x000000ff
        /*08fc*/ 	.word	0x00000000
        /*0900*/ 	.short	0x010a
        /*0902*/ 	.byte	0x05
	.zero		1


	//   ....[130]....
        /*0904*/ 	.word	0x000045f0
        /*0908*/ 	.word	0x000000ff
        /*090c*/ 	.word	0x00000000
        /*0910*/ 	.short	0x010a
        /*0912*/ 	.byte	0x07
	.zero		1


	//   ....[131]....
        /*0914*/ 	.word	0x00004a30
        /*0918*/ 	.word	0x00000000
        /*091c*/ 	.word	0x000001d0
        /*0920*/ 	.short	0x010a
        /*0922*/ 	.byte	0xff
	.zero		1


	//   ....[132]....
        /*0924*/ 	.word	0x00004b20
        /*0928*/ 	.word	0x00000000
        /*092c*/ 	.word	0x00000000
        /*0930*/ 	.short	0x0101
        /*0932*/ 	.byte	0xff
	.zero		1


	//   ....[133]....
        /*0934*/ 	.word	0x00004e40
        /*0938*/ 	.word	0x000000ff
        /*093c*/ 	.word	0x000001c8
        /*0940*/ 	.short	0x010a
        /*0942*/ 	.byte	0x06
	.zero		1


	//   ....[134]....
        /*0944*/ 	.word	0x00004fc0
        /*0948*/ 	.word	0x000000ff
        /*094c*/ 	.word	0x000001b8
        /*0950*/ 	.short	0x010a
        /*0952*/ 	.byte	0x06
	.zero		1


	//   ....[135]....
        /*0954*/ 	.word	0x000052f0
        /*0958*/ 	.word	0x000000ff
        /*095c*/ 	.word	0x000001b0
        /*0960*/ 	.short	0x010b
        /*0962*/ 	.byte	0x06
	.zero		1


	//   ....[136]....
        /*0964*/ 	.word	0x00005310
        /*0968*/ 	.word	0x000000ff
        /*096c*/ 	.word	0x00000000
        /*0970*/ 	.short	0x0101
        /*0972*/ 	.byte	0x25
	.zero		1


	//   ....[137]....
        /*0974*/ 	.word	0x00005350
        /*0978*/ 	.word	0x00000000
        /*097c*/ 	.word	0x000001b8
        /*0980*/ 	.short	0x010a
        /*0982*/ 	.byte	0xff
	.zero		1


	//   ....[138]....
        /*0984*/ 	.word	0x000056b0
        /*0988*/ 	.word	0x00000000
        /*098c*/ 	.word	0x000001d0
        /*0990*/ 	.short	0x010a
        /*0992*/ 	.byte	0xff
	.zero		1


	//   ....[139]....
        /*0994*/ 	.word	0x000057c0
        /*0998*/ 	.word	0x00000000
        /*099c*/ 	.word	0x00000000
        /*09a0*/ 	.short	0x0101
        /*09a2*/ 	.byte	0xff
	.zero		1


	//   ....[140]....
        /*09a4*/ 	.word	0x00006170
        /*09a8*/ 	.word	0x000000ff
        /*09ac*/ 	.word	0x000001b0
        /*09b0*/ 	.short	0x010a
        /*09b2*/ 	.byte	0x2b
	.zero		1


	//   ....[141]....
        /*09b4*/ 	.word	0x00006190
        /*09b8*/ 	.word	0x0000005c
        /*09bc*/ 	.word	0x000001f0
        /*09c0*/ 	.short	0x010a
        /*09c2*/ 	.byte	0xff
	.zero		1


	//   ....[142]....
        /*09c4*/ 	.word	0x000062e0
        /*09c8*/ 	.word	0x000000ff
        /*09cc*/ 	.word	0x000001b0
        /*09d0*/ 	.short	0x010a
        /*09d2*/ 	.byte	0x2b
	.zero		1


	//   ....[143]....
        /*09d4*/ 	.word	0x000063c0
        /*09d8*/ 	.word	0x000000ff
        /*09dc*/ 	.word	0x00000000
        /*09e0*/ 	.short	0x0101
        /*09e2*/ 	.byte	0x04
	.zero		1


	//   ....[144]....
        /*09e4*/ 	.word	0x00006420
        /*09e8*/ 	.word	0x0000005c
        /*09ec*/ 	.word	0x000001f0
        /*09f0*/ 	.short	0x010a
        /*09f2*/ 	.byte	0xff
	.zero		1


	//   ....[145]....
        /*09f4*/ 	.word	0x000067f0
        /*09f8*/ 	.word	0x000000ff
        /*09fc*/ 	.word	0x00000000
        /*0a00*/ 	.short	0x0101
        /*0a02*/ 	.byte	0x05
	.zero		1


	//   ....[146]....
        /*0a04*/ 	.word	0x00007080
        /*0a08*/ 	.word	0x00000003
        /*0a0c*/ 	.word	0x00000240
        /*0a10*/ 	.short	0x010a
        /*0a12*/ 	.byte	0xff
	.zero		1


	//   ....[147]....
        /*0a14*/ 	.word	0x000070e0
        /*0a18*/ 	.word	0x00000002
        /*0a1c*/ 	.word	0x000000d8
        /*0a20*/ 	.short	0x010a
        /*0a22*/ 	.byte	0xff
	.zero		1


	//   ....[148]....
        /*0a24*/ 	.word	0x00007140
        /*0a28*/ 	.word	0x00000002
        /*0a2c*/ 	.word	0x000000d8
        /*0a30*/ 	.short	0x010a
        /*0a32*/ 	.byte	0xff
	.zero		1


	//   ....[149]....
        /*0a34*/ 	.word	0x00007190
        /*0a38*/ 	.word	0x00000002
        /*0a3c*/ 	.word	0x000001d0
        /*0a40*/ 	.short	0x010a
        /*0a42*/ 	.byte	0xff
	.zero		1


	//   ....[150]....
        /*0a44*/ 	.word	0x000071f0
        /*0a48*/ 	.word	0x00000000
        /*0a4c*/ 	.word	0x00000000
        /*0a50*/ 	.short	0x010a
        /*0a52*/ 	.byte	0xff
	.zero		1


	//   ....[151]....
        /*0a54*/ 	.word	0x00007250
        /*0a58*/ 	.word	0x00000000
        /*0a5c*/ 	.word	0x00000000
        /*0a60*/ 	.short	0x010a
        /*0a62*/ 	.byte	0xff
	.zero		1


	//   ....[152]....
        /*0a64*/ 	.word	0x000072b0
        /*0a68*/ 	.word	0x00000000
        /*0a6c*/ 	.word	0x00000000
        /*0a70*/ 	.short	0x010a
        /*0a72*/ 	.byte	0xff
	.zero		1


	//   ....[153]....
        /*0a74*/ 	.word	0x00007310
        /*0a78*/ 	.word	0x00000000
        /*0a7c*/ 	.word	0x00000000
        /*0a80*/ 	.short	0x010a
        /*0a82*/ 	.byte	0xff
	.zero		1


	//   ....[154]....
        /*0a84*/ 	.word	0x00007370
        /*0a88*/ 	.word	0x00000000
        /*0a8c*/ 	.word	0x00000000
        /*0a90*/ 	.short	0x010a
        /*0a92*/ 	.byte	0xff
	.zero		1


	//   ....[155]....
        /*0a94*/ 	.word	0x000073d0
        /*0a98*/ 	.word	0x00000000
        /*0a9c*/ 	.word	0x00000000
        /*0aa0*/ 	.short	0x010a
        /*0aa2*/ 	.byte	0xff
	.zero		1


	//   ....[156]....
        /*0aa4*/ 	.word	0x00007430
        /*0aa8*/ 	.word	0x00000000
        /*0aac*/ 	.word	0x00000000
        /*0ab0*/ 	.short	0x010a
        /*0ab2*/ 	.byte	0xff
	.zero		1


	//   ....[157]....
        /*0ab4*/ 	.word	0x00007490
        /*0ab8*/ 	.word	0x00000000
        /*0abc*/ 	.word	0x00000000
        /*0ac0*/ 	.short	0x010a
        /*0ac2*/ 	.byte	0xff
	.zero		1


	//   ....[158]....
        /*0ac4*/ 	.word	0x000074f0
        /*0ac8*/ 	.word	0x00000000
        /*0acc*/ 	.word	0x00000000
        /*0ad0*/ 	.short	0x010a
        /*0ad2*/ 	.byte	0xff
	.zero		1


	//   ....[159]....
        /*0ad4*/ 	.word	0x00007550
        /*0ad8*/ 	.word	0x00000000
        /*0adc*/ 	.word	0x00000000
        /*0ae0*/ 	.short	0x010a
        /*0ae2*/ 	.byte	0xff
	.zero		1


	//   ....[160]....
        /*0ae4*/ 	.word	0x000075b0
        /*0ae8*/ 	.word	0x00000000
        /*0aec*/ 	.word	0x00000000
        /*0af0*/ 	.short	0x010a
        /*0af2*/ 	.byte	0xff
	.zero		1


	//   ....[161]....
        /*0af4*/ 	.word	0x00007610
        /*0af8*/ 	.word	0x00000000
        /*0afc*/ 	.word	0x00000000
        /*0b00*/ 	.short	0x010a
        /*0b02*/ 	.byte	0xff
	.zero		1


	//   ....[162]....
        /*0b04*/ 	.word	0x00007670
        /*0b08*/ 	.word	0x00000000
        /*0b0c*/ 	.word	0x00000000
        /*0b10*/ 	.short	0x010a
        /*0b12*/ 	.byte	0xff
	.zero		1


	//   ....[163]....
        /*0b14*/ 	.word	0x000076d0
        /*0b18*/ 	.word	0x00000000
        /*0b1c*/ 	.word	0x00000000
        /*0b20*/ 	.short	0x010a
        /*0b22*/ 	.byte	0xff
	.zero		1


	//   ....[164]....
        /*0b24*/ 	.word	0x00007730
        /*0b28*/ 	.word	0x00000000
        /*0b2c*/ 	.word	0x00000000
        /*0b30*/ 	.short	0x010a
        /*0b32*/ 	.byte	0xff
	.zero		1


	//   ....[165]....
        /*0b34*/ 	.word	0x00007790
        /*0b38*/ 	.word	0x00000000
        /*0b3c*/ 	.word	0x00000000
        /*0b40*/ 	.short	0x010a
        /*0b42*/ 	.byte	0xff
	.zero		1


	//   ....[166]....
        /*0b44*/ 	.word	0x000077f0
        /*0b48*/ 	.word	0x00000000
        /*0b4c*/ 	.word	0x00000000
        /*0b50*/ 	.short	0x010a
        /*0b52*/ 	.byte	0xff
	.zero		1


	//   ....[167]....
        /*0b54*/ 	.word	0x00007850
        /*0b58*/ 	.word	0x00000000
        /*0b5c*/ 	.word	0x00000000
        /*0b60*/ 	.short	0x010a
        /*0b62*/ 	.byte	0xff
	.zero		1


	//   ....[168]....
        /*0b64*/ 	.word	0x000078b0
        /*0b68*/ 	.word	0x00000000
        /*0b6c*/ 	.word	0x00000000
        /*0b70*/ 	.short	0x010a
        /*0b72*/ 	.byte	0xff
	.zero		1


	//   ....[169]....
        /*0b74*/ 	.word	0x00007910
        /*0b78*/ 	.word	0x00000000
        /*0b7c*/ 	.word	0x00000000
        /*0b80*/ 	.short	0x010a
        /*0b82*/ 	.byte	0xff
	.zero		1


	//   ....[170]....
        /*0b84*/ 	.word	0x00007970
        /*0b88*/ 	.word	0x00000000
        /*0b8c*/ 	.word	0x00000000
        /*0b90*/ 	.short	0x010a
        /*0b92*/ 	.byte	0xff
	.zero		1


	//   ....[171]....
        /*0b94*/ 	.word	0x000079d0
        /*0b98*/ 	.word	0x00000000
        /*0b9c*/ 	.word	0x00000000
        /*0ba0*/ 	.short	0x010a
        /*0ba2*/ 	.byte	0xff
	.zero		1


	//   ....[172]....
        /*0ba4*/ 	.word	0x00007a30
        /*0ba8*/ 	.word	0x00000000
        /*0bac*/ 	.word	0x00000000
        /*0bb0*/ 	.short	0x010a
        /*0bb2*/ 	.byte	0xff
	.zero		1


	//   ....[173]....
        /*0bb4*/ 	.word	0x00007a90
        /*0bb8*/ 	.word	0x00000000
        /*0bbc*/ 	.word	0x00000000
        /*0bc0*/ 	.short	0x010a
        /*0bc2*/ 	.byte	0xff
	.zero		1


	//   ....[174]....
        /*0bc4*/ 	.word	0x00007af0
        /*0bc8*/ 	.word	0x00000000
        /*0bcc*/ 	.word	0x00000000
        /*0bd0*/ 	.short	0x010a
        /*0bd2*/ 	.byte	0xff
	.zero		1


	//   ....[175]....
        /*0bd4*/ 	.word	0x00007b50
        /*0bd8*/ 	.word	0x00000000
        /*0bdc*/ 	.word	0x00000000
        /*0be0*/ 	.short	0x010a
        /*0be2*/ 	.byte	0xff
	.zero		1


	//   ....[176]....
        /*0be4*/ 	.word	0x00007ba0
        /*0be8*/ 	.word	0x00000000
        /*0bec*/ 	.word	0x00000230
        /*0bf0*/ 	.short	0x010a
        /*0bf2*/ 	.byte	0xff
	.zero		1


	//   ....[177]....
        /*0bf4*/ 	.word	0x00007c00
        /*0bf8*/ 	.word	0x00000000
        /*0bfc*/ 	.word	0x000001e0
        /*0c00*/ 	.short	0x010a
        /*0c02*/ 	.byte	0xff
	.zero		1


	//   ....[178]....
        /*0c04*/ 	.word	0x00007c50
        /*0c08*/ 	.word	0x00000000
        /*0c0c*/ 	.word	0x000001d0
        /*0c10*/ 	.short	0x010a
        /*0c12*/ 	.byte	0xff
	.zero		1


	//   ....[179]....
        /*0c14*/ 	.word	0x00007cb0
        /*0c18*/ 	.word	0x00000000
        /*0c1c*/ 	.word	0x000001e0
        /*0c20*/ 	.short	0x010a
        /*0c22*/ 	.byte	0xff
	.zero		1


	//   ....[180]....
        /*0c24*/ 	.word	0x00007d00
        /*0c28*/ 	.word	0x00000000
        /*0c2c*/ 	.word	0x000001d0
        /*0c30*/ 	.short	0x010a
        /*0c32*/ 	.byte	0xff
	.zero		1


	//   ....[181]....
        /*0c34*/ 	.word	0x00007d60
        /*0c38*/ 	.word	0x00000003
        /*0c3c*/ 	.word	0x00000210
        /*0c40*/ 	.short	0x010a
        /*0c42*/ 	.byte	0xff
	.zero		1


	//   ....[182]....
        /*0c44*/ 	.word	0x00007dc0
        /*0c48*/ 	.word	0x00000000
        /*0c4c*/ 	.word	0x00000000
        /*0c50*/ 	.short	0x010a
        /*0c52*/ 	.byte	0xff
	.zero		1


	//   ....[183]....
        /*0c54*/ 	.word	0x00007e20
        /*0c58*/ 	.word	0x00000000
        /*0c5c*/ 	.word	0x00000000
        /*0c60*/ 	.short	0x010a
        /*0c62*/ 	.byte	0xff
	.zero		1


	//   ....[184]....
        /*0c64*/ 	.word	0x00007e80
        /*0c68*/ 	.word	0x00000000
        /*0c6c*/ 	.word	0x00000000
        /*0c70*/ 	.short	0x010a
        /*0c72*/ 	.byte	0xff
	.zero		1


	//   ....[185]....
        /*0c74*/ 	.word	0x00007ee0
        /*0c78*/ 	.word	0x00000000
        /*0c7c*/ 	.word	0x00000000
        /*0c80*/ 	.short	0x010a
        /*0c82*/ 	.byte	0xff
	.zero		1


	//   ....[186]....
        /*0c84*/ 	.word	0x00007f40
        /*0c88*/ 	.word	0x00000000
        /*0c8c*/ 	.word	0x00000000
        /*0c90*/ 	.short	0x010a
        /*0c92*/ 	.byte	0xff
	.zero		1


	//   ....[187]....
        /*0c94*/ 	.word	0x00007f90
        /*0c98*/ 	.word	0x00000000
        /*0c9c*/ 	.word	0x000001d0
        /*0ca0*/ 	.short	0x010a
        /*0ca2*/ 	.byte	0xff
	.zero		1


	//   ....[188]....
        /*0ca4*/ 	.word	0x00007ff0
        /*0ca8*/ 	.word	0x00000000
        /*0cac*/ 	.word	0x000001c8
        /*0cb0*/ 	.short	0x010a
        /*0cb2*/ 	.byte	0xff
	.zero		1


	//   ....[189]....
        /*0cb4*/ 	.word	0x00008050
        /*0cb8*/ 	.word	0x00000003
        /*0cbc*/ 	.word	0x000001b8
        /*0cc0*/ 	.short	0x010a
        /*0cc2*/ 	.byte	0xff
	.zero		1


	//   ....[190]....
        /*0cc4*/ 	.word	0x000080a0
        /*0cc8*/ 	.word	0x00000000
        /*0ccc*/ 	.word	0x000001d0
        /*0cd0*/ 	.short	0x010a
        /*0cd2*/ 	.byte	0xff
	.zero		1


	//   ....[191]....
        /*0cd4*/ 	.word	0x00008100
        /*0cd8*/ 	.word	0x00000000
        /*0cdc*/ 	.word	0x000001b0
        /*0ce0*/ 	.short	0x010a
        /*0ce2*/ 	.byte	0xff
	.zero		1


	//   ....[192]....
        /*0ce4*/ 	.word	0x00008150
        /*0ce8*/ 	.word	0x0000005c
        /*0cec*/ 	.word	0x000001f0
        /*0cf0*/ 	.short	0x010a
        /*0cf2*/ 	.byte	0xff
	.zero		1


	//----- nvinfo : EIATTR_NUM_MBARRIERS
	.align		4
.L_47:
        /*0cf4*/ 	.byte	0x03, 0x38
        /*0cf6*/ 	.short	0x004a


	//----- nvinfo : EIATTR_EXIT_INSTR_OFFSETS
	.align		4
        /*0cf8*/ 	.byte	0x04, 0x1c
        /*0cfa*/ 	.short	(.L_49 - .L_48)


	//   ....[0]....
.L_48:
        /*0cfc*/ 	.word	0x00003480


	//   ....[1]....
        /*0d00*/ 	.word	0x00003970


	//   ....[2]....
        /*0d04*/ 	.word	0x000039d0


	//   ....[3]....
        /*0d08*/ 	.word	0x00004850


	//   ....[4]....
        /*0d0c*/ 	.word	0x00005380


	//   ....[5]....
        /*0d10*/ 	.word	0x000053c0


	//   ....[6]....
        /*0d14*/ 	.word	0x00007070


	//----- nvinfo : EIATTR_MAX_THREADS
	.align		4
.L_49:
        /*0d18*/ 	.byte	0x04, 0x05
        /*0d1a*/ 	.short	(.L_51 - .L_50)
.L_50:
        /*0d1c*/ 	.word	0x00000100
        /*0d20*/ 	.word	0x00000001
        /*0d24*/ 	.word	0x00000001


	//----- nvinfo : EIATTR_CRS_STACK_SIZE
	.align		4
.L_51:
        /*0d28*/ 	.byte	0x04, 0x1e
        /*0d2a*/ 	.short	(.L_53 - .L_52)
.L_52:
        /*0d2c*/ 	.word	0x00000000


	//----- nvinfo : EIATTR_CBANK_PARAM_SIZE
	.align		4
.L_53:
        /*0d30*/ 	.byte	0x03, 0x19
        /*0d32*/ 	.short	0x0800


	//----- nvinfo : EIATTR_PARAM_CBANK
	.align		4
        /*0d34*/ 	.byte	0x04, 0x0a
        /*0d36*/ 	.short	(.L_55 - .L_54)
	.align		4
.L_54:
        /*0d38*/ 	.word	index@(.nv.constant0._ZN7cutlass13device_kernelINS_4gemm6kernel13GemmUniversalIN4cute5tupleIJiiiiEEENS1_10collective13CollectiveMmaINS1_35MainloopSm100TmaUmmaWarpSpecializedILi27ELi2ELi4ENS5_IJNS4_1CILi1EEESB_SB_EEEEENS5_IJNSA_ILi64EEESE_SE_EEENS_12float_e4m3_tENS5_IJlSB_lEEESG_SH_NS4_8TiledMMAINS4_8MMA_AtomIJNS4_10MMA_TraitsINS4_19SM100_MMA_F8F6F4_SSEJSG_SG_fSE_SE_NS4_17integral_constantINS4_4UMMA5MajorELSO_0EEESP_NSM_INSN_7ScaleInELSQ_0EEESR_EEEEEENS4_6LayoutISC_NS5_IJNSA_ILi0EEESV_SV_EEEEENS5_IJNS4_10UnderscoreESY_SY_EEEEENS4_13SM90_TMA_LOADENS4_14ComposedLayoutINS4_7SwizzleILi2ELi4ELi3EEENS4_18smem_ptr_flag_bitsILi8EEENSU_INS5_IJNSA_ILi8EEESE_EEENS5_IJSE_SB_EEEEEEEvNS4_8identityES11_S1B_vS1C_EENS_8epilogue10collective18CollectiveEpilogueINS1E_23Sm100TmaWarpSpecializedILi1ELi1ELi32ELb0ELb0EEEJSF_NS5_IJNSU_ISE_SB_EES1J_EEESG_SH_SG_SH_NS1E_6fusion15FusionCallbacksIS1I_NS1L_17LinearCombinationISG_fSG_fLNS_15FloatRoundStyleE2EEESF_S1K_JEEENS4_5SM1004TMEM4LOAD26SM100_TMEM_LOAD_16dp32b32xES11_S1B_NS4_39AutoVectorizingCopyWithAssumedAlignmentILi128EEENS4_14SM90_TMA_STOREES1B_S1W_S1W_EEEvvEEEEvNT_6ParamsE)
        /*0d3c*/ 	.short	0x0380
        /*0d3e*/ 	.short	0x0800


	//----- nvinfo : EIATTR_SW_WAR
	.align		4
.L_55:
        /*0d40*/ 	.byte	0x04, 0x36
        /*0d42*/ 	.short	(.L_57 - .L_56)
.L_56:
        /*0d44*/ 	.word	0x00000008
.L_57:


//--------------------- .nv.callgraph             --------------------------
	.section	.nv.callgraph,"",@"SHT_CUDA_CALLGRAPH"
	.align	4
	.sectionentsize	8
	.align		4
        /*0000*/ 	.word	0x00000000
	.align		4
        /*0004*/ 	.word	0xffffffff
	.align		4
        /*0008*/ 	.word	index@(_ZN7cutlass13device_kernelINS_4gemm6kernel13GemmUniversalIN4cute5tupleIJiiiiEEENS1_10collective13CollectiveMmaINS1_35MainloopSm100TmaUmmaWarpSpecializedILi27ELi2ELi4ENS5_IJNS4_1CILi1EEESB_SB_EEEEENS5_IJNSA_ILi64EEESE_SE_EEENS_12float_e4m3_tENS5_IJlSB_lEEESG_SH_NS4_8TiledMMAINS4_8MMA_AtomIJNS4_10MMA_TraitsINS4_19SM100_MMA_F8F6F4_SSEJSG_SG_fSE_SE_NS4_17integral_constantINS4_4UMMA5MajorELSO_0EEESP_NSM_INSN_7ScaleInELSQ_0EEESR_EEEEEENS4_6LayoutISC_NS5_IJNSA_ILi0EEESV_SV_EEEEENS5_IJNS4_10UnderscoreESY_SY_EEEEENS4_13SM90_TMA_LOADENS4_14ComposedLayoutINS4_7SwizzleILi2ELi4ELi3EEENS4_18smem_ptr_flag_bitsILi8EEENSU_INS5_IJNSA_ILi8EEESE_EEENS5_IJSE_SB_EEEEEEEvNS4_8identityES11_S1B_vS1C_EENS_8epilogue10collective18CollectiveEpilogueINS1E_23Sm100TmaWarpSpecializedILi1ELi1ELi32ELb0ELb0EEEJSF_NS5_IJNSU_ISE_SB_EES1J_EEESG_SH_SG_SH_NS1E_6fusion15FusionCallbacksIS1I_NS1L_17LinearCombinationISG_fSG_fLNS_15FloatRoundStyleE2EEESF_S1K_JEEENS4_5SM1004TMEM4LOAD26SM100_TMEM_LOAD_16dp32b32xES11_S1B_NS4_39AutoVectorizingCopyWithAssumedAlignmentILi128EEENS4_14SM90_TMA_STOREES1B_S1W_S1W_EEEvvEEEEvNT_6ParamsE)
	.align		4
        /*000c*/ 	.word	index@(__assertfail)
	.align		4
        /*0010*/ 	.word	0x00000000
	.align		4
        /*0014*/ 	.word	0xfffffffe
	.align		4
        /*0018*/ 	.word	0x00000000
	.align		4
        /*001c*/ 	.word	0xfffffffd
	.align		4
        /*0020*/ 	.word	0x00000000
	.align		4
        /*0024*/ 	.word	0xfffffffc


//--------------------- .nv.constant4             --------------------------
	.section	.nv.constant4,"a",@progbits
	.align	8
	.align		8
.nv.constant4:
        /*0000*/ 	.dword	__assertfail
	.align		8
        /*0008*/ 	.dword	__unnamed_1
	.align		8
        /*0010*/ 	.dword	__unnamed_2
	.align		8
        /*0018*/ 	.dword	_ZN39_INTERNAL_ac4c645c_4_k_cu_f651f6a1_72534cuda3std3__45__cpo5beginE
	.align		8
        /*0020*/ 	.dword	_ZN39_INTERNAL_ac4c645c_4_k_cu_f651f6a1_72534cuda3std3__45__cpo3endE
	.align		8
        /*0028*/ 	.dword	_ZN39_INTERNAL_ac4c645c_4_k_cu_f651f6a1_72534cuda3std3__45__cpo6cbeginE
	.align		8
        /*0030*/ 	.dword	_ZN39_INTERNAL_ac4c645c_4_k_cu_f651f6a1_72534cuda3std3__45__cpo4cendE
	.align		8
        /*0038*/ 	.dword	_ZN39_INTERNAL_ac4c645c_4_k_cu_f651f6a1_72534cuda3std3__441_GLOBAL__N__ac4c645c_4_k_cu_f651f6a1_72536ignoreE
	.align		8
        /*0040*/ 	.dword	_ZN39_INTERNAL_ac4c645c_4_k_cu_f651f6a1_72534cuda3std3__419piecewise_constructE
	.align		8
        /*0048*/ 	.dword	_ZN39_INTERNAL_ac4c645c_4_k_cu_f651f6a1_72534cuda3std3__48in_placeE
	.align		8
        /*0050*/ 	.dword	_ZN39_INTERNAL_ac4c645c_4_k_cu_f651f6a1_72534cuda3std6ranges3__45__cpo4swapE
	.align		8
        /*0058*/ 	.dword	_ZN39_INTERNAL_ac4c645c_4_k_cu_f651f6a1_72534cuda3std6ranges3__45__cpo9iter_moveE
	.align		8
        /*0060*/ 	.dword	_ZN39_INTERNAL_ac4c645c_4_k_cu_f651f6a1_72534cute7productE
	.align		8
        /*0068*/ 	.dword	_ZN39_INTERNAL_ac4c645c_4_k_cu_f651f6a1_72534cute1_E
	.align		8
        /*0070*/ 	.dword	$str$25
	.align		8
        /*0078*/ 	.dword	$str$26
	.align		8
        /*0080*/ 	.dword	$str$27
	.align		8
        /*0088*/ 	.dword	$str$28


//--------------------- .text._ZN7cutlass13device_kernelINS_4gemm6kernel13GemmUniversalIN4cute5tupleIJiiiiEEENS1_10collective13CollectiveMmaINS1_35MainloopSm100TmaUmmaWarpSpecializedILi27ELi2ELi4ENS5_IJNS4_1CILi1EEESB_SB_EEEEENS5_IJNSA_ILi64EEESE_SE_EEENS_12float_e4m3_tENS5_IJlSB_lEEESG_SH_NS4_8TiledMMAINS4_8MMA_AtomIJNS4_10MMA_TraitsINS4_19SM100_MMA_F8F6F4_SSEJSG_SG_fSE_SE_NS4_17integral_constantINS4_4UMMA5MajorELSO_0EEESP_NSM_INSN_7ScaleInELSQ_0EEESR_EEEEEENS4_6LayoutISC_NS5_IJNSA_ILi0EEESV_SV_EEEEENS5_IJNS4_10UnderscoreESY_SY_EEEEENS4_13SM90_TMA_LOADENS4_14ComposedLayoutINS4_7SwizzleILi2ELi4ELi3EEENS4_18smem_ptr_flag_bitsILi8EEENSU_INS5_IJNSA_ILi8EEESE_EEENS5_IJSE_SB_EEEEEEEvNS4_8identityES11_S1B_vS1C_EENS_8epilogue10collective18CollectiveEpilogueINS1E_23Sm100TmaWarpSpecializedILi1ELi1ELi32ELb0ELb0EEEJSF_NS5_IJNSU_ISE_SB_EES1J_EEESG_SH_SG_SH_NS1E_6fusion15FusionCallbacksIS1I_NS1L_17LinearCombinationISG_fSG_fLNS_15FloatRoundStyleE2EEESF_S1K_JEEENS4_5SM1004TMEM4LOAD26SM100_TMEM_LOAD_16dp32b32xES11_S1B_NS4_39AutoVectorizingCopyWithAssumedAlignmentILi128EEENS4_14SM90_TMA_STOREES1B_S1W_S1W_EEEvvEEEEvNT_6ParamsE --------------------------
	.section	.text._ZN7cutlass13device_kernelINS_4gemm6kernel13GemmUniversalIN4cute5tupleIJiiiiEEENS1_10collective13CollectiveMmaINS1_35MainloopSm100TmaUmmaWarpSpecializedILi27ELi2ELi4ENS5_IJNS4_1CILi1EEESB_SB_EEEEENS5_IJNSA_ILi64EEESE_SE_EEENS_12float_e4m3_tENS5_IJlSB_lEEESG_SH_NS4_8TiledMMAINS4_8MMA_AtomIJNS4_10MMA_TraitsINS4_19SM100_MMA_F8F6F4_SSEJSG_SG_fSE_SE_NS4_17integral_constantINS4_4UMMA5MajorELSO_0EEESP_NSM_INSN_7ScaleInELSQ_0EEESR_EEEEEENS4_6LayoutISC_NS5_IJNSA_ILi0EEESV_SV_EEEEENS5_IJNS4_10UnderscoreESY_SY_EEEEENS4_13SM90_TMA_LOADENS4_14ComposedLayoutINS4_7SwizzleILi2ELi4ELi3EEENS4_18smem_ptr_flag_bitsILi8EEENSU_INS5_IJNSA_ILi8EEESE_EEENS5_IJSE_SB_EEEEEEEvNS4_8identityES11_S1B_vS1C_EENS_8epilogue10collective18CollectiveEpilogueINS1E_23Sm100TmaWarpSpecializedILi1ELi1ELi32ELb0ELb0EEEJSF_NS5_IJNSU_ISE_SB_EES1J_EEESG_SH_SG_SH_NS1E_6fusion15FusionCallbacksIS1I_NS1L_17LinearCombinationISG_fSG_fLNS_15FloatRoundStyleE2EEESF_S1K_JEEENS4_5SM1004TMEM4LOAD26SM100_TMEM_LOAD_16dp32b32xES11_S1B_NS4_39AutoVectorizingCopyWithAssumedAlignmentILi128EEENS4_14SM90_TMA_STOREES1B_S1W_S1W_EEEvvEEEEvNT_6ParamsE,"ax",@progbits
	.align	128
.text._ZN7cutlass13device_kernelINS_4gemm6kernel13GemmUniversalIN4cute5tupleIJiiiiEEENS1_10collective13CollectiveMmaINS1_35MainloopSm100TmaUmmaWarpSpecializedILi27ELi2ELi4ENS5_IJNS4_1CILi1EEESB_SB_EEEEENS5_IJNSA_ILi64EEESE_SE_EEENS_12float_e4m3_tENS5_IJlSB_lEEESG_SH_NS4_8TiledMMAINS4_8MMA_AtomIJNS4_10MMA_TraitsINS4_19SM100_MMA_F8F6F4_SSEJSG_SG_fSE_SE_NS4_17integral_constantINS4_4UMMA5MajorELSO_0EEESP_NSM_INSN_7ScaleInELSQ_0EEESR_EEEEEENS4_6LayoutISC_NS5_IJNSA_ILi0EEESV_SV_EEEEENS5_IJNS4_10UnderscoreESY_SY_EEEEENS4_13SM90_TMA_LOADENS4_14ComposedLayoutINS4_7SwizzleILi2ELi4ELi3EEENS4_18smem_ptr_flag_bitsILi8EEENSU_INS5_IJNSA_ILi8EEESE_EEENS5_IJSE_SB_EEEEEEEvNS4_8identityES11_S1B_vS1C_EENS_8epilogue10collective18CollectiveEpilogueINS1E_23Sm100TmaWarpSpecializedILi1ELi1ELi32ELb0ELb0EEEJSF_NS5_IJNSU_ISE_SB_EES1J_EEESG_SH_SG_SH_NS1E_6fusion15FusionCallbacksIS1I_NS1L_17LinearCombinationISG_fSG_fLNS_15FloatRoundStyleE2EEESF_S1K_JEEENS4_5SM1004TMEM4LOAD26SM100_TMEM_LOAD_16dp32b32xES11_S1B_NS4_39AutoVectorizingCopyWithAssumedAlignmentILi128EEENS4_14SM90_TMA_STOREES1B_S1W_S1W_EEEvvEEEEvNT_6ParamsE:
        .type           _ZN7cutlass13device_kernelINS_4gemm6kernel13GemmUniversalIN4cute5tupleIJiiiiEEENS1_10collective13CollectiveMmaINS1_35MainloopSm100TmaUmmaWarpSpecializedILi27ELi2ELi4ENS5_IJNS4_1CILi1EEESB_SB_EEEEENS5_IJNSA_ILi64EEESE_SE_EEENS_12float_e4m3_tENS5_IJlSB_lEEESG_SH_NS4_8TiledMMAINS4_8MMA_AtomIJNS4_10MMA_TraitsINS4_19SM100_MMA_F8F6F4_SSEJSG_SG_fSE_SE_NS4_17integral_constantINS4_4UMMA5MajorELSO_0EEESP_NSM_INSN_7ScaleInELSQ_0EEESR_EEEEEENS4_6LayoutISC_NS5_IJNSA_ILi0EEESV_SV_EEEEENS5_IJNS4_10UnderscoreESY_SY_EEEEENS4_13SM90_TMA_LOADENS4_14ComposedLayoutINS4_7SwizzleILi2ELi4ELi3EEENS4_18smem_ptr_flag_bitsILi8EEENSU_INS5_IJNSA_ILi8EEESE_EEENS5_IJSE_SB_EEEEEEEvNS4_8identityES11_S1B_vS1C_EENS_8epilogue10collective18CollectiveEpilogueINS1E_23Sm100TmaWarpSpecializedILi1ELi1ELi32ELb0ELb0EEEJSF_NS5_IJNSU_ISE_SB_EES1J_EEESG_SH_SG_SH_NS1E_6fusion15FusionCallbacksIS1I_NS1L_17LinearCombinationISG_fSG_fLNS_15FloatRoundStyleE2EEESF_S1K_JEEENS4_5SM1004TMEM4LOAD26SM100_TMEM_LOAD_16dp32b32xES11_S1B_NS4_39AutoVectorizingCopyWithAssumedAlignmentILi128EEENS4_14SM90_TMA_STOREES1B_S1W_S1W_EEEvvEEEEvNT_6ParamsE,@function
        .size           _ZN7cutlass13device_kernelINS_4gemm6kernel13GemmUniversalIN4cute5tupleIJiiiiEEENS1_10collective13CollectiveMmaINS1_35MainloopSm100TmaUmmaWarpSpecializedILi27ELi2ELi4ENS5_IJNS4_1CILi1EEESB_SB_EEEEENS5_IJNSA_ILi64EEESE_SE_EEENS_12float_e4m3_tENS5_IJlSB_lEEESG_SH_NS4_8TiledMMAINS4_8MMA_AtomIJNS4_10MMA_TraitsINS4_19SM100_MMA_F8F6F4_SSEJSG_SG_fSE_SE_NS4_17integral_constantINS4_4UMMA5MajorELSO_0EEESP_NSM_INSN_7ScaleInELSQ_0EEESR_EEEEEENS4_6LayoutISC_NS5_IJNSA_ILi0EEESV_SV_EEEEENS5_IJNS4_10UnderscoreESY_SY_EEEEENS4_13SM90_TMA_LOADENS4_14ComposedLayoutINS4_7SwizzleILi2ELi4ELi3EEENS4_18smem_ptr_flag_bitsILi8EEENSU_INS5_IJNSA_ILi8EEESE_EEENS5_IJSE_SB_EEEEEEEvNS4_8identityES11_S1B_vS1C_EENS_8epilogue10collective18CollectiveEpilogueINS1E_23Sm100TmaWarpSpecializedILi1ELi1ELi32ELb0ELb0EEEJSF_NS5_IJNSU_ISE_SB_EES1J_EEESG_SH_SG_SH_NS1E_6fusion15FusionCallbacksIS1I_NS1L_17LinearCombinationISG_fSG_fLNS_15FloatRoundStyleE2EEESF_S1K_JEEENS4_5SM1004TMEM4LOAD26SM100_TMEM_LOAD_16dp32b32xES11_S1B_NS4_39AutoVectorizingCopyWithAssumedAlignmentILi128EEENS4_14SM90_TMA_STOREES1B_S1W_S1W_EEEvvEEEEvNT_6ParamsE,(.L_x_198 - _ZN7cutlass13device_kernelINS_4gemm6kernel13GemmUniversalIN4cute5tupleIJiiiiEEENS1_10collective13CollectiveMmaINS1_35MainloopSm100TmaUmmaWarpSpecializedILi27ELi2ELi4ENS5_IJNS4_1CILi1EEESB_SB_EEEEENS5_IJNSA_ILi64EEESE_SE_EEENS_12float_e4m3_tENS5_IJlSB_lEEESG_SH_NS4_8TiledMMAINS4_8MMA_AtomIJNS4_10MMA_TraitsINS4_19SM100_MMA_F8F6F4_SSEJSG_SG_fSE_SE_NS4_17integral_constantINS4_4UMMA5MajorELSO_0EEESP_NSM_INSN_7ScaleInELSQ_0EEESR_EEEEEENS4_6LayoutISC_NS5_IJNSA_ILi0EEESV_SV_EEEEENS5_IJNS4_10UnderscoreESY_SY_EEEEENS4_13SM90_TMA_LOADENS4_14ComposedLayoutINS4_7SwizzleILi2ELi4ELi3EEENS4_18smem_ptr_flag_bitsILi8EEENSU_INS5_IJNSA_ILi8EEESE_EEENS5_IJSE_SB_EEEEEEEvNS4_8identityES11_S1B_vS1C_EENS_8epilogue10collective18CollectiveEpilogueINS1E_23Sm100TmaWarpSpecializedILi1ELi1ELi32ELb0ELb0EEEJSF_NS5_IJNSU_ISE_SB_EES1J_EEESG_SH_SG_SH_NS1E_6fusion15FusionCallbacksIS1I_NS1L_17LinearCombinationISG_fSG_fLNS_15FloatRoundStyleE2EEESF_S1K_JEEENS4_5SM1004TMEM4LOAD26SM100_TMEM_LOAD_16dp32b32xES11_S1B_NS4_39AutoVectorizingCopyWithAssumedAlignmentILi128EEENS4_14SM90_TMA_STOREES1B_S1W_S1W_EEEvvEEEEvNT_6ParamsE)
        .other          _ZN7cutlass13device_kernelINS_4gemm6kernel13GemmUniversalIN4cute5tupleIJiiiiEEENS1_10collective13CollectiveMmaINS1_35MainloopSm100TmaUmmaWarpSpecializedILi27ELi2ELi4ENS5_IJNS4_1CILi1EEESB_SB_EEEEENS5_IJNSA_ILi64EEESE_SE_EEENS_12float_e4m3_tENS5_IJlSB_lEEESG_SH_NS4_8TiledMMAINS4_8MMA_AtomIJNS4_10MMA_TraitsINS4_19SM100_MMA_F8F6F4_SSEJSG_SG_fSE_SE_NS4_17integral_constantINS4_4UMMA5MajorELSO_0EEESP_NSM_INSN_7ScaleInELSQ_0EEESR_EEEEEENS4_6LayoutISC_NS5_IJNSA_ILi0EEESV_SV_EEEEENS5_IJNS4_10UnderscoreESY_SY_EEEEENS4_13SM90_TMA_LOADENS4_14ComposedLayoutINS4_7SwizzleILi2ELi4ELi3EEENS4_18smem_ptr_flag_bitsILi8EEENSU_INS5_IJNSA_ILi8EEESE_EEENS5_IJSE_SB_EEEEEEEvNS4_8identityES11_S1B_vS1C_EENS_8epilogue10collective18CollectiveEpilogueINS1E_23Sm100TmaWarpSpecializedILi1ELi1ELi32ELb0ELb0EEEJSF_NS5_IJNSU_ISE_SB_EES1J_EEESG_SH_SG_SH_NS1E_6fusion15FusionCallbacksIS1I_NS1L_17LinearCombinationISG_fSG_fLNS_15FloatRoundStyleE2EEESF_S1K_JEEENS4_5SM1004TMEM4LOAD26SM100_TMEM_LOAD_16dp32b32xES11_S1B_NS4_39AutoVectorizingCopyWithAssumedAlignmentILi128EEENS4_14SM90_TMA_STOREES1B_S1W_S1W_EEEvvEEEEvNT_6ParamsE,@"STO_CUDA_ENTRY STV_DEFAULT"
_ZN7cutlass13device_kernelINS_4gemm6kernel13GemmUniversalIN4cute5tupleIJiiiiEEENS1_10collective13CollectiveMmaINS1_35MainloopSm100TmaUmmaWarpSpecializedILi27ELi2ELi4ENS5_IJNS4_1CILi1EEESB_SB_EEEEENS5_IJNSA_ILi64EEESE_SE_EEENS_12float_e4m3_tENS5_IJlSB_lEEESG_SH_NS4_8TiledMMAINS4_8MMA_AtomIJNS4_10MMA_TraitsINS4_19SM100_MMA_F8F6F4_SSEJSG_SG_fSE_SE_NS4_17integral_constantINS4_4UMMA5MajorELSO_0EEESP_NSM_INSN_7ScaleInELSQ_0EEESR_EEEEEENS4_6LayoutISC_NS5_IJNSA_ILi0EEESV_SV_EEEEENS5_IJNS4_10UnderscoreESY_SY_EEEEENS4_13SM90_TMA_LOADENS4_14ComposedLayoutINS4_7SwizzleILi2ELi4ELi3EEENS4_18smem_ptr_flag_bitsILi8EEENSU_INS5_IJNSA_ILi8EEESE_EEENS5_IJSE_SB_EEEEEEEvNS4_8identityES11_S1B_vS1C_EENS_8epilogue10collective18CollectiveEpilogueINS1E_23Sm100TmaWarpSpecializedILi1ELi1ELi32ELb0ELb0EEEJSF_NS5_IJNSU_ISE_SB_EES1J_EEESG_SH_SG_SH_NS1E_6fusion15FusionCallbacksIS1I_NS1L_17LinearCombinationISG_fSG_fLNS_15FloatRoundStyleE2EEESF_S1K_JEEENS4_5SM1004TMEM4LOAD26SM100_TMEM_LOAD_16dp32b32xES11_S1B_NS4_39AutoVectorizingCopyWithAssumedAlignmentILi128EEENS4_14SM90_TMA_STOREES1B_S1W_S1W_EEEvvEEEEvNT_6ParamsE:
[----:B------:R-:W1:Y:S01]  /*0000*/  LDC R1, c[0x0][0x37c] ;  /* 0x0000df00ff017b82 */ /* 0x000e620000000800 */
[----:B------:R-:W2:Y:S01]  /*0010*/  S2R R101, SR_TID.X ;  /* 0x0000000000657919 */ /* 0x000ea20000002100 */
[----:B------:R-:W3:Y:S01]  /*0020*/  LDCU.64 UR4, c[0x0][0x890] ;  /* 0x00011200ff0477ac */ /* 0x000ee20008000a00 */
[----:B------:R-:W-:Y:S02]  /*0030*/  PRMT R96, RZ, 0x7610, R96 ;  /* 0x00007610ff607816 */ /* 0x000fe40000000060 */
[----:B------:R-:W-:Y:S01]  /*0040*/  ELECT P5, URZ, PT ;  /* 0x0000000000ff782f */ /* 0x000fe200038a0000 */
[----:B------:R-:W4:Y:S01]  /*0050*/  LDCU.64 UR40, c[0x0][0x358] ;  /* 0x00006b00ff2877ac */ /* 0x000f220008000a00 */
[----:B---3--:R-:W-:-:S04]  /*0060*/  UISETP.NE.U32.AND UP0, UPT, UR4, URZ, UPT ;  /* 0x000000ff0400728c */ /* 0x008fc8000bf05070 */
[----:B------:R-:W-:Y:S01]  /*0070*/  UISETP.NE.AND.EX UP0, UPT, UR5, URZ, UPT, UP0 ;  /* 0x000000ff0500728c */ /* 0x000fe2000bf05300 */
[----:B--2---:R-:W-:-:S05]  /*0080*/  SHF.R.U32.HI R104, RZ, 0x5, R101 ;  /* 0x00000005ff687819 */ /* 0x004fca0000011665 */
[----:B------:R-:W2:Y:S02]  /*0090*/  SHFL.IDX PT, R0, R104, RZ, 0x1f ;  /* 0x00001fff68007589 */ /* 0x000ea400000e0000 */
[----:B--2---:R-:W-:Y:S01]  /*00a0*/  R2UR UR8, R0 ;  /* 0x00000000000872ca */ /* 0x004fe200000e0000 */
[----:B-1--4-:R-:W-:-:S14]  /*00b0*/  BRA.U UP0, `(.L_x_0) ;  /* 0x00000001002c7547 */ /* 0x012fdc000b800000 */
[----:B------:R-:W1:Y:S02]  /*00c0*/  LDCU.64 UR6, c[0x0][0x888] ;  /* 0x00011100ff0677ac */ /* 0x000e640008000a00 */
[----:B-1----:R-:W-:-:S04]  /*00d0*/  UISETP.NE.U32.AND UP0, UPT, UR6, URZ, UPT ;  /* 0x000000ff0600728c */ /* 0x002fc8000bf05070 */
[----:B------:R-:W-:-:S09]  /*00e0*/  UISETP.NE.AND.EX UP0, UPT, UR7, URZ, UPT, UP0 ;  /* 0x000000ff0700728c */ /* 0x000fd2000bf05300 */
[----:B------:R-:W-:Y:S05]  /*00f0*/  BRA.U !UP0, `(.L_x_1) ;  /* 0x0000000108107547 */ /* 0x000fea000b800000 */
[----:B------:R-:W1:Y:S02]  /*0100*/  LDC.64 R2, c[0x0][0x888] ;  /* 0x00022200ff027b82 */ /* 0x000e640000000a00 */
[----:B-1----:R1:W5:Y:S01]  /*0110*/  LDG.E R49, desc[UR40][R2.64] ;  /* 0x0000002802317981 */ /* 0x002362000c1e1900 */
[----:B------:R-:W-:Y:S01]  /*0120*/  HFMA2 R96, -RZ, RZ, 0, 5.9604644775390625e-08 ;  /* 0x00000001ff607431 */ /* 0x000fe200000001ff */
[----:B------:R-:W-:Y:S05]  /*0130*/  BRA `(.L_x_0) ;  /* 0x00000000000c7947 */ /* 0x000fea0003800000 */
.L_x_1:
[----:B------:R-:W1:Y:S01]  /*0140*/  LDCU UR6, c[0x0][0x880] ;  /* 0x00011000ff0677ac */ /* 0x000e620008000800 */
[----:B------:R-:W-:Y:S01]  /*0150*/  HFMA2 R96, -RZ, RZ, 0, 5.9604644775390625e-08 ;  /* 0x00000001ff607431 */ /* 0x000fe200000001ff */
[----:B-1----:R-:W-:-:S07]  /*0160*/  MOV R49, UR6 ;  /* 0x0000000600317c02 */ /* 0x002fce0008000f00 */
.L_x_0:
[----:B------:R-:W2:Y:S02]  /*0170*/  LDCU.64 UR6, c[0x0][0x8b0] ;  /* 0x00011600ff0677ac */ /* 0x000ea40008000a00 */
[----:B--2---:R-:W-:-:S04]  /*0180*/  UISETP.NE.U32.AND UP0, UPT, UR6, URZ, UPT ;  /* 0x000000ff0600728c */ /* 0x004fc8000bf05070 */
[----:B------:R-:W-:-:S09]  /*0190*/  UISETP.NE.AND.EX UP0, UPT, UR7, URZ, UPT, UP0 ;  /* 0x000000ff0700728c */ /* 0x000fd2000bf05300 */
[----:B------:R-:W-:Y:S05]  /*01a0*/  BRA.U UP0, `(.L_x_2) ;  /* 0x0000000100247547 */ /* 0x000fea000b800000 */
[----:B------:R-:W2:Y:S02]  /*01b0*/  LDCU.64 UR6, c[0x0][0x8a8] ;  /* 0x00011500ff0677ac */ /* 0x000ea40008000a00 */
[----:B--2---:R-:W-:-:S04]  /*01c0*/  UISETP.NE.U32.AND UP0, UPT, UR6, URZ, UPT ;  /* 0x000000ff0600728c */ /* 0x004fc8000bf05070 */
[----:B------:R-:W-:-:S09]  /*01d0*/  UISETP.NE.AND.EX UP0, UPT, UR7, URZ, UPT, UP0 ;  /* 0x000000ff0700728c */ /* 0x000fd2000bf05300 */
[----:B------:R-:W-:Y:S05]  /*01e0*/  BRA.U !UP0, `(.L_x_3) ;  /* 0x00000001080c7547 */ /* 0x000fea000b800000 */
[----:B-1----:R-:W1:Y:S02]  /*01f0*/  LDC.64 R2, c[0x0][0x8a8] ;  /* 0x00022a00ff027b82 */ /* 0x002e640000000a00 */
[----:B-1----:R2:W5:Y:S01]  /*0200*/  LDG.E R47, desc[UR40][R2.64] ;  /* 0x00000028022f7981 */ /* 0x002562000c1e1900 */
[----:B------:R-:W-:Y:S05]  /*0210*/  BRA `(.L_x_2) ;  /* 0x0000000000087947 */ /* 0x000fea0003800000 */
.L_x_3:
[----:B------:R-:W2:Y:S02]  /*0220*/  LDCU UR6, c[0x0][0x8a0] ;  /* 0x00011400ff0677ac */ /* 0x000ea40008000800 */
[----:B--2---:R-:W-:Y:S02]  /*0230*/  MOV R47, UR6 ;  /* 0x00000006002f7c02 */ /* 0x004fe40008000f00 */
.L_x_2:
[----:B------:R-:W-:Y:S01]  /*0240*/  IMAD.U32 R0, RZ, RZ, UR8 ;  /* 0x00000008ff007e24 */ /* 0x000fe2000f8e00ff */
[----:B------:R-:W-:Y:S04]  /*0250*/  BSSY.RECONVERGENT B0, `(.L_x_4) ;  /* 0x000000c000007945 */ /* 0x000fe80003800200 */
[C---:B------:R-:W-:Y:S02]  /*0260*/  ISETP.NE.OR P1, PT, R0.reuse, 0x1, !P5 ;  /* 0x000000010000780c */ /* 0x040fe40006f25670 */
[----:B------:R-:W-:-:S11]  /*0270*/  ISETP.NE.OR P0, PT, R0, 0x3, !P5 ;  /* 0x000000030000780c */ /* 0x000fd60006f05670 */
[----:B------:R-:W-:Y:S05]  /*0280*/  @P1 BRA `(.L_x_5) ;  /* 0x0000000000201947 */ /* 0x000fea0003800000 */
[----:B------:R-:W3:Y:S02]  /*0290*/  LDCU.64 UR6, c[0x0][0x348] ;  /* 0x00006900ff0677ac */ /* 0x000ee40008000a00 */
[----:B---3--:R-:W-:Y:S02]  /*02a0*/  UIADD3 UR10, UP1, UPT, UR6, 0x80, URZ ;  /* 0x00000080060a7890 */ /* 0x008fe4000ff3e0ff */
[----:B------:R-:W-:Y:S02]  /*02b0*/  UIADD3 UR6, UP0, UPT, UR6, 0x180, URZ ;  /* 0x0000018006067890 */ /* 0x000fe4000ff1e0ff */
[----:B------:R-:W-:Y:S02]  /*02c0*/  UIADD3.X UR11, UPT, UPT, URZ, UR7, URZ, UP1, !UPT ;  /* 0x00000007ff0b7290 */ /* 0x000fe40008ffe4ff */
[----:B------:R-:W-:-:S07]  /*02d0*/  UIADD3.X UR7, UPT, UPT, URZ, UR7, URZ, UP0, !UPT ;  /* 0x00000007ff077290 */ /* 0x000fce00087fe4ff */
[----:B------:R3:W-:Y:S02]  /*02e0*/  UTMACCTL.PF [UR10] ;  /* 0x000000000a0079b9 */ /* 0x0007e40008040000 */
[----:B------:R3:W-:Y:S02]  /*02f0*/  UTMACCTL.PF [UR6] ;  /* 0x00000000060079b9 */ /* 0x0007e40008040000 */
[----:B---3--:R-:W-:Y:S01]  /*0300*/  NOP ;  /* 0x0000000000007918 */ /* 0x008fe20000000000 */
.L_x_5:
[----:B------:R-:W-:Y:S05]  /*0310*/  BSYNC.RECONVERGENT B0 ;  /* 0x0000000000007941 */ /* 0x000fea0003800200 */
.L_x_4:
[----:B------:R-:W-:Y:S04]  /*0320*/  BSSY.RECONVERGENT B0, `(.L_x_6) ;  /* 0x000000a000007945 */ /* 0x000fe80003800200 */
        /* <DEDUP_REMOVED lines=9> */
.L_x_7:
[----:B------:R-:W-:Y:S05]  /*03c0*/  BSYNC.RECONVERGENT B0 ;  /* 0x0000000000007941 */ /* 0x000fea0003800200 */
.L_x_6:
[----:B------:R-:W3:Y:S01]  /*03d0*/  LDCU.64 UR6, c[0x0][0x888] ;  /* 0x00011100ff0677ac */ /* 0x000ee20008000a00 */
[----:B------:R-:W-:Y:S02]  /*03e0*/  UISETP.EQ.U32.AND UP1, UPT, UR4, URZ, UPT ;  /* 0x000000ff0400728c */ /* 0x000fe4000bf22070 */
[----:B------:R-:W-:Y:S02]  /*03f0*/  UPLOP3.LUT UP2, UPT, UPT, UPT, UPT, 0x80, 0x8 ;  /* 0x000000000008789c */ /* 0x000fe40003f4f070 */
[----:B---3--:R-:W-:-:S04]  /*0400*/  UISETP.NE.U32.AND UP0, UPT, UR6, URZ, UPT ;  /* 0x000000ff0600728c */ /* 0x008fc8000bf05070 */
[----:B------:R-:W-:-:S04]  /*0410*/  UISETP.NE.AND.EX UP0, UPT, UR7, URZ, UPT, UP0 ;  /* 0x000000ff0700728c */ /* 0x000fc8000bf05300 */
[----:B------:R-:W-:-:S04]  /*0420*/  UISETP.EQ.OR.EX UP3, UPT, UR5, URZ, !UP0, UP1 ;  /* 0x000000ff0500728c */ /* 0x000fc8000c762710 */
[----:B------:R-:W-:-:S05]  /*0430*/  UP2UR UR44, UPR, URZ, 0x8 ;  /* 0x00000008ff2c7883 */ /* 0x000fca0008000000 */
[----:B------:R-:W-:Y:S07]  /*0440*/  BRA.U !UP3, `(.L_x_8) ;  /* 0x000000010b207547 */ /* 0x000fee000b800000 */
[----:B------:R-:W-:Y:S01]  /*0450*/  UISETP.NE.U32.AND UP2, UPT, UR4, URZ, UPT ;  /* 0x000000ff0400728c */ /* 0x000fe2000bf45070 */
[----:B-----5:R-:W-:Y:S01]  /*0460*/  FSETP.NEU.AND P0, PT, R49, RZ, PT ;  /* 0x000000ff3100720b */ /* 0x020fe20003f0d000 */
[----:B------:R-:W-:Y:S02]  /*0470*/  USEL UR4, URZ, 0xffffffff, UP0 ;  /* 0xffffffffff047887 */ /* 0x000fe40008000000 */
[----:B------:R-:W-:-:S10]  /*0480*/  UISETP.NE.AND.EX UP2, UPT, UR5, URZ, UPT, UP2 ;  /* 0x000000ff0500728c */ /* 0x000fd4000bf45320 */
[----:B------:R-:W-:Y:S01]  /*0490*/  VOTEU.ANY UP1, P0 ;  /* 0x0000000000ff7886 */ /* 0x000fe20000020100 */
[----:B------:R-:W-:-:S04]  /*04a0*/  @!UP2 USEL UR4, URZ, 0xffffffff, UP1 ;  /* 0xffffffffff04a887 */ /* 0x000fc80008800000 */
[----:B------:R-:W-:-:S04]  /*04b0*/  ULOP3.LUT UR4, UR4, 0x1, URZ, 0xc0, !UPT ;  /* 0x0000000104047892 */ /* 0x000fc8000f8ec0ff */
[----:B------:R-:W-:-:S11]  /*04c0*/  UISETP.NE.U32.AND UP2, UPT, UR4, 0x1, UPT ;  /* 0x000000010400788c */ /* 0x000fd6000bf45070 */
.L_x_8:
[----:B-12---:R-:W1:Y:S01]  /*04d0*/  SHFL.IDX PT, R2, R104, RZ, 0x1f ;  /* 0x00001fff68027589 */ /* 0x006e6200000e0000 */
[----:B------:R-:W-:-:S04]  /*04e0*/  UISETP.NE.AND UP1, UPT, UR8, 0x2, UPT ;  /* 0x000000020800788c */ /* 0x000fc8000bf25270 */
[----:B------:R-:W-:Y:S01]  /*04f0*/  USEL UR13, URZ, 0x1, UP1 ;  /* 0x00000001ff0d7887 */ /* 0x000fe20008800000 */
[----:B-1----:R-:W-:-:S13]  /*0500*/  ISETP.NE.AND P0, PT, R2, RZ, PT ;  /* 0x000000ff0200720c */ /* 0x002fda0003f05270 */
[----:B------:R-:W-:Y:S05]  /*0510*/  @P0 BRA `(.L_x_9) ;  /* 0x00000004000c0947 */ /* 0x000fea0003800000 */
[----:B------:R-:W-:Y:S01]  /*0520*/  ELECT P0, URZ, PT ;  /* 0x0000000000ff782f */ /* 0x000fe20003800000 */
[----:B------:R-:W-:-:S12]  /*0530*/  BSSY.RECONVERGENT B0, `(.L_x_9) ;  /* 0x0000041000007945 */ /* 0x000fd80003800200 */
[----:B------:R-:W-:Y:S05]  /*0540*/  @!P0 BRA `(.L_x_10) ;  /* 0x0000000000fc8947 */ /* 0x000fea0003800000 */
[----:B------:R-:W1:Y:S01]  /*0550*/  S2UR UR5, SR_CgaCtaId ;  /* 0x00000000000579c3 */ /* 0x000e620000008800 */
[----:B------:R-:W-:Y:S01]  /*0560*/  UMOV UR6, 0x400 ;  /* 0x0000040000067882 */ /* 0x000fe20000000000 */
[----:B------:R-:W-:Y:S01]  /*0570*/  UMOV UR4, 0x1 ;  /* 0x0000000100047882 */ /* 0x000fe20000000000 */
[----:B-1----:R-:W-:Y:S02]  /*0580*/  ULEA UR5, UR5, UR6, 0x18 ;  /* 0x0000000605057291 */ /* 0x002fe4000f8ec0ff */
[----:B------:R-:W-:-:S04]  /*0590*/  UIADD3 UR6, UPT, UPT, -UR4, 0x100000, URZ ;  /* 0x0010000004067890 */ /* 0x000fc8000fffe1ff */
[----:B------:R-:W-:Y:S02]  /*05a0*/  USHF.L.U32 UR7, UR6, 0xb, URZ ;  /* 0x0000000b06077899 */ /* 0x000fe400080006ff */
[----:B------:R-:W-:Y:S01]  /*05b0*/  USHF.L.U32 UR6, UR6, 0x1, URZ ;  /* 0x0000000106067899 */ /* 0x000fe200080006ff */
[----:B------:R-:W1:Y:S11]  /*05c0*/  FENCE.VIEW.ASYNC.S ;  /* 0x00000000000073c6 */ /* 0x000e760000000000 */
[----:B-1----:R1:W2:Y:S01]  /*05d0*/  SYNCS.EXCH.64 URZ, [UR5], UR6 ;  /* 0x0000000605ff75b2 */ /* 0x0022a20008000100 */
[----:B------:R1:W3:Y:S01]  /*05e0*/  SYNCS.EXCH.64 URZ, [UR5+0xd8], UR6 ;  /* 0x0000d80605ff75b2 */ /* 0x0002e20008000100 */
[----:B------:R1:W4:Y:S01]  /*05f0*/  SYNCS.EXCH.64 URZ, [UR5+0x8], UR6 ;  /* 0x0000080605ff75b2 */ /* 0x0003220008000100 */
[----:B------:R1:W1:Y:S01]  /*0600*/  SYNCS.EXCH.64 URZ, [UR5+0xe0], UR6 ;  /* 0x0000e00605ff75b2 */ /* 0x0002620008000100 */
        /* <DEDUP_REMOVED lines=50> */
[----:B--234-:R-:W-:Y:S01]  /*0930*/  NOP ;  /* 0x0000000000007918 */ /* 0x01cfe20000000000 */
.L_x_10:
[----:B-1----:R-:W-:Y:S05]  /*0940*/  BSYNC.RECONVERGENT B0 ;  /* 0x0000000000007941 */ /* 0x002fea0003800200 */
.L_x_9:
[----:B------:R-:W1:Y:S01]  /*0950*/  SHFL.IDX PT, R2, R104, RZ, 0x1f ;  /* 0x00001fff68027589 */ /* 0x000e6200000e0000 */
[----:B------:R-:W-:Y:S01]  /*0960*/  NOP ;  /* 0x0000000000007918 */ /* 0x000fe20000000000 */
[----:B-1----:R-:W-:-:S13]  /*0970*/  ISETP.NE.AND P0, PT, R2, 0x1, PT ;  /* 0x000000010200780c */ /* 0x002fda0003f05270 */
[----:B------:R-:W-:Y:S05]  /*0980*/  @P0 BRA `(.L_x_11) ;  /* 0x0000000000400947 */ /* 0x000fea0003800000 */
[----:B------:R-:W1:Y:S01]  /*0990*/  S2UR UR6, SR_CgaCtaId ;  /* 0x00000000000679c3 */ /* 0x000e620000008800 */
[----:B------:R-:W-:Y:S01]  /*09a0*/  UMOV UR7, 0x400 ;  /* 0x0000040000077882 */ /* 0x000fe20000000000 */
[----:B------:R-:W-:Y:S01]  /*09b0*/  UMOV UR5, 0x20 ;  /* 0x0000002000057882 */ /* 0x000fe20000000000 */
[----:B------:R-:W-:Y:S01]  /*09c0*/  UMOV UR4, 0x80 ;  /* 0x0000008000047882 */ /* 0x000fe20000000000 */
[----:B------:R-:W-:-:S04]  /*09d0*/  UIADD3 UR10, UPT, UPT, -UR5, 0x100000, URZ ;  /* 0x00100000050a7890 */ /* 0x000fc8000fffe1ff */
[----:B------:R-:W-:Y:S02]  /*09e0*/  USHF.L.U32 UR11, UR10, 0xb, URZ ;  /* 0x0000000b0a0b7899 */ /* 0x000fe400080006ff */
[----:B------:R-:W-:Y:S02]  /*09f0*/  USHF.L.U32 UR10, UR10, 0x1, URZ ;  /* 0x000000010a0a7899 */ /* 0x000fe400080006ff */
[----:B------:R-:W-:-:S04]  /*0a00*/  UIADD3 UR4, UPT, UPT, -UR4, 0x100000, URZ ;  /* 0x0010000004047890 */ /* 0x000fc8000fffe1ff */
[----:B------:R-:W-:Y:S02]  /*0a10*/  USHF.L.U32 UR5, UR4, 0xb, URZ ;  /* 0x0000000b04057899 */ /* 0x000fe400080006ff */
[----:B------:R-:W-:Y:S01]  /*0a20*/  USHF.L.U32 UR4, UR4, 0x1, URZ ;  /* 0x0000000104047899 */ /* 0x000fe200080006ff */
[----:B------:R-:W-:Y:S01]  /*0a30*/  ELECT P0, URZ, PT ;  /* 0x0000000000ff782f */ /* 0x000fe20003800000 */
[----:B-1----:R-:W-:Y:S01]  /*0a40*/  ULEA UR6, UR6, UR7, 0x18 ;  /* 0x0000000706067291 */ /* 0x002fe2000f8ec0ff */
[----:B------:R-:W1:Y:S11]  /*0a50*/  FENCE.VIEW.ASYNC.S ;  /* 0x00000000000073c6 */ /* 0x000e760000000000 */
[----:B-1----:R1:W2:Y:S01]  /*0a60*/  SYNCS.EXCH.64 URZ, [UR6+0x1b0], UR10 ;  /* 0x0001b00a06ff75b2 */ /* 0x0022a20008000100 */
[----:B------:R1:W3:Y:S01]  /*0a70*/  SYNCS.EXCH.64 URZ, [UR6+0x1b8], UR4 ;  /* 0x0001b80406ff75b2 */ /* 0x0002e20008000100 */
[----:B------:R-:W-:Y:S01]  /*0a80*/  NOP ;  /* 0x0000000000007918 */ /* 0x000fe20000000000 */
.L_x_11:
[----:B------:R-:W4:Y:S01]  /*0a90*/  SHFL.IDX PT, R2, R104, RZ, 0x1f ;  /* 0x00001fff68027589 */ /* 0x000f2200000e0000 */
[----:B------:R-:W-:Y:S01]  /*0aa0*/  NOP ;  /* 0x0000000000007918 */ /* 0x000fe20000000000 */
[----:B----4-:R-:W-:-:S13]  /*0ab0*/  ISETP.NE.AND P0, PT, R2, 0x3, PT ;  /* 0x000000030200780c */ /* 0x010fda0003f05270 */
[----:B------:R-:W-:Y:S05]  /*0ac0*/  @P0 BRA `(.L_x_12) ;  /* 0x0000000000300947 */ /* 0x000fea0003800000 */
[----:B-1----:R-:W1:Y:S01]  /*0ad0*/  S2UR UR5, SR_CgaCtaId ;  /* 0x00000000000579c3 */ /* 0x002e620000008800 */
[----:B------:R-:W-:Y:S01]  /*0ae0*/  UMOV UR6, 0x400 ;  /* 0x0000040000067882 */ /* 0x000fe20000000000 */
[----:B------:R-:W-:Y:S01]  /*0af0*/  UMOV UR4, 0x20 ;  /* 0x0000002000047882 */ /* 0x000fe20000000000 */
[----:B------:R-:W-:Y:S01]  /*0b00*/  ELECT P0, URZ, PT ;  /* 0x0000000000ff782f */ /* 0x000fe20003800000 */
[----:B-1----:R-:W-:Y:S02]  /*0b10*/  ULEA UR5, UR5, UR6, 0x18 ;  /* 0x0000000605057291 */ /* 0x002fe4000f8ec0ff */
[----:B------:R-:W-:-:S04]  /*0b20*/  UIADD3 UR6, UPT, UPT, -UR4, 0x100000, URZ ;  /* 0x0010000004067890 */ /* 0x000fc8000fffe1ff */
[----:B------:R-:W-:Y:S02]  /*0b30*/  USHF.L.U32 UR7, UR6, 0xb, URZ ;  /* 0x0000000b06077899 */ /* 0x000fe400080006ff */
[----:B------:R-:W-:Y:S01]  /*0b40*/  USHF.L.U32 UR6, UR6, 0x1, URZ ;  /* 0x0000000106067899 */ /* 0x000fe200080006ff */
[----:B------:R-:W1:Y:S11]  /*0b50*/  FENCE.VIEW.ASYNC.S ;  /* 0x00000000000073c6 */ /* 0x000e760000000000 */
[----:B-1----:R4:W1:Y:S01]  /*0b60*/  SYNCS.EXCH.64 URZ, [UR5+0x1c0], UR6 ;  /* 0x0001c00605ff75b2 */ /* 0x0028620008000100 */
[----:B------:R4:W1:Y:S02]  /*0b70*/  SYNCS.EXCH.64 URZ, [UR5+0x1c8], UR6 ;  /* 0x0001c80605ff75b2 */ /* 0x0008640008000100 */
[----:B----4-:R-:W-:Y:S01]  /*0b80*/  NOP ;  /* 0x0000000000007918 */ /* 0x010fe20000000000 */
.L_x_12:
[----:B------:R-:W4:Y:S01]  /*0b90*/  SHFL.IDX PT, R2, R104, RZ, 0x1f ;  /* 0x00001fff68027589 */ /* 0x000f2200000e0000 */
[----:B------:R-:W-:Y:S01]  /*0ba0*/  NOP ;  /* 0x0000000000007918 */ /* 0x000fe20000000000 */
[----:B----4-:R-:W-:-:S13]  /*0bb0*/  ISETP.NE.AND P0, PT, R2, 0x4, PT ;  /* 0x000000040200780c */ /* 0x010fda0003f05270 */
[----:B------:R-:W-:Y:S05]  /*0bc0*/  @P0 BRA `(.L_x_13) ;  /* 0x00000000004c0947 */ /* 0x000fea0003800000 */
[----:B-1----:R-:W1:Y:S01]  /*0bd0*/  S2UR UR5, SR_CgaCtaId ;  /* 0x00000000000579c3 */ /* 0x002e620000008800 */
[----:B------:R-:W-:Y:S01]  /*0be0*/  UMOV UR7, 0x100 ;  /* 0x0000010000077882 */ /* 0x000fe20000000000 */
[----:B------:R-:W-:Y:S01]  /*0bf0*/  UMOV UR6, 0x400 ;  /* 0x0000040000067882 */ /* 0x000fe20000000000 */
[----:B------:R-:W-:Y:S01]  /*0c00*/  USEL UR7, UR7, 0xe0, UP2 ;  /* 0x000000e007077887 */ /* 0x000fe20009000000 */
[----:B------:R-:W-:Y:S01]  /*0c10*/  UMOV UR4, 0x1 ;  /* 0x0000000100047882 */ /* 0x000fe20000000000 */
[----:B------:R-:W-:Y:S01]  /*0c20*/  ELECT P0, URZ, PT ;  /* 0x0000000000ff782f */ /* 0x000fe20003800000 */
[----:B------:R-:W-:-:S04]  /*0c30*/  UIADD3 UR10, UPT, UPT, -UR4, 0x100000, URZ ;  /* 0x00100000040a7890 */ /* 0x000fc8000fffe1ff */
[----:B------:R-:W-:Y:S02]  /*0c40*/  USHF.L.U32 UR11, UR10, 0xb, URZ ;  /* 0x0000000b0a0b7899 */ /* 0x000fe400080006ff */
[----:B------:R-:W-:Y:S02]  /*0c50*/  USHF.L.U32 UR10, UR10, 0x1, URZ ;  /* 0x000000010a0a7899 */ /* 0x000fe400080006ff */
[----:B-1----:R-:W-:Y:S02]  /*0c60*/  ULEA UR5, UR5, UR6, 0x18 ;  /* 0x0000000605057291 */ /* 0x002fe4000f8ec0ff */
[----:B------:R-:W-:-:S04]  /*0c70*/  UIADD3 UR6, UPT, UPT, -UR7, 0x100000, URZ ;  /* 0x0010000007067890 */ /* 0x000fc8000fffe1ff */
[----:B------:R-:W-:Y:S02]  /*0c80*/  USHF.L.U32 UR7, UR6, 0xb, URZ ;  /* 0x0000000b06077899 */ /* 0x000fe400080006ff */
[----:B------:R-:W-:Y:S01]  /*0c90*/  USHF.L.U32 UR6, UR6, 0x1, URZ ;  /* 0x0000000106067899 */ /* 0x000fe200080006ff */
[----:B------:R-:W1:Y:S03]  /*0ca0*/  FENCE.VIEW.ASYNC.S ;  /* 0x00000000000073c6 */ /* 0x000e660000000000 */
[----:B-1----:R4:W1:Y:S08]  /*0cb0*/  SYNCS.EXCH.64 URZ, [UR5+0x1d0], UR10 ;  /* 0x0001d00a05ff75b2 */ /* 0x0028700008000100 */
[----:B------:R4:W1:Y:S01]  /*0cc0*/  SYNCS.EXCH.64 URZ, [UR5+0x1e0], UR6 ;  /* 0x0001e00605ff75b2 */ /* 0x0008620008000100 */
[----:B------:R4:W1:Y:S01]  /*0cd0*/  SYNCS.EXCH.64 URZ, [UR5+0x1d8], UR10 ;  /* 0x0001d80a05ff75b2 */ /* 0x0008620008000100 */
[----:B------:R4:W1:Y:S02]  /*0ce0*/  SYNCS.EXCH.64 URZ, [UR5+0x1e8], UR6 ;  /* 0x0001e80605ff75b2 */ /* 0x0008640008000100 */
[----:B----4-:R-:W-:Y:S01]  /*0cf0*/  NOP ;  /* 0x0000000000007918 */ /* 0x010fe20000000000 */
.L_x_13:
[----:B------:R-:W4:Y:S01]  /*0d00*/  SHFL.IDX PT, R2, R104, RZ, 0x1f ;  /* 0x00001fff68027589 */ /* 0x000f2200000e0000 */
[----:B------:R-:W-:Y:S01]  /*0d10*/  NOP ;  /* 0x0000000000007918 */ /* 0x000fe20000000000 */
[----:B----4-:R-:W-:-:S13]  /*0d20*/  ISETP.NE.AND P0, PT, R2, 0x5, PT ;  /* 0x000000050200780c */ /* 0x010fda0003f05270 */
[----:B------:R-:W-:Y:S05]  /*0d30*/  @P0 BRA `(.L_x_14) ;  /* 0x0000000000580947 */ /* 0x000fea0003800000 */
[----:B-1----:R-:W1:Y:S01]  /*0d40*/  S2UR UR6, SR_CgaCtaId ;  /* 0x00000000000679c3 */ /* 0x002e620000008800 */
        /* <DEDUP_REMOVED lines=12> */
[----:B-1----:R4:W1:Y:S01]  /*0e10*/  SYNCS.EXCH.64 URZ, [UR6+0x1f0], UR10 ;  /* 0x0001f00a06ff75b2 */ /* 0x0028620008000100 */
[----:B------:R4:W1:Y:S01]  /*0e20*/  SYNCS.EXCH.64 URZ, [UR6+0x210], UR4 ;  /* 0x0002100406ff75b2 */ /* 0x0008620008000100 */
[----:B------:R4:W1:Y:S01]  /*0e30*/  SYNCS.EXCH.64 URZ, [UR6+0x1f8], UR10 ;  /* 0x0001f80a06ff75b2 */ /* 0x0008620008000100 */
[----:B------:R4:W1:Y:S01]  /*0e40*/  SYNCS.EXCH.64 URZ, [UR6+0x218], UR4 ;  /* 0x0002180406ff75b2 */ /* 0x0008620008000100 */
[----:B------:R4:W1:Y:S01]  /*0e50*/  SYNCS.EXCH.64 URZ, [UR6+0x200], UR10 ;  /* 0x0002000a06ff75b2 */ /* 0x0008620008000100 */
[----:B------:R4:W1:Y:S01]  /*0e60*/  SYNCS.EXCH.64 URZ, [UR6+0x220], UR4 ;  /* 0x0002200406ff75b2 */ /* 0x0008620008000100 */
[----:B------:R4:W1:Y:S01]  /*0e70*/  SYNCS.EXCH.64 URZ, [UR6+0x208], UR10 ;  /* 0x0002080a06ff75b2 */ /* 0x0008620008000100 */
[----:B------:R4:W1:Y:S02]  /*0e80*/  SYNCS.EXCH.64 URZ, [UR6+0x228], UR4 ;  /* 0x0002280406ff75b2 */ /* 0x0008640008000100 */
[----:B----4-:R-:W-:Y:S01]  /*0e90*/  NOP ;  /* 0x0000000000007918 */ /* 0x010fe20000000000 */
.L_x_14:
        /* <DEDUP_REMOVED lines=14> */
[----:B------:R4:W1:Y:S01]  /*0f80*/  SYNCS.EXCH.64 URZ, [UR5+0x240], UR6 ;  /* 0x0002400605ff75b2 */ /* 0x0008620008000100 */
[----:B------:R4:W1:Y:S01]  /*0f90*/  SYNCS.EXCH.64 URZ, [UR5+0x238], UR6 ;  /* 0x0002380605ff75b2 */ /* 0x0008620008000100 */
[----:B------:R4:W1:Y:S02]  /*0fa0*/  SYNCS.EXCH.64 URZ, [UR5+0x248], UR6 ;  /* 0x0002480605ff75b2 */ /* 0x0008640008000100 */
[----:B----4-:R-:W-:Y:S01]  /*0fb0*/  NOP ;  /* 0x0000000000007918 */ /* 0x010fe20000000000 */
.L_x_15:
[----:B-1----:R-:W1:Y:S01]  /*0fc0*/  S2UR UR5, SR_CTAID.X ;  /* 0x00000000000579c3 */ /* 0x002e620000002500 */
[----:B------:R-:W-:-:S05]  /*0fd0*/  CS2R.32 R97, SR_CgaSize ;  /* 0x0000000000617805 */ /* 0x000fca0000008a00 */
[----:B------:R-:W-:-:S05]  /*0fe0*/  IMAD R97, R97, -0xa0, RZ ;  /* 0xffffff6061617824 */ /* 0x000fca00078e02ff */
[----:B------:R-:W-:-:S14]  /*0ff0*/  R2UR UR7, R97 ;  /* 0x00000000610772ca */ /* 0x000fdc00000e0000 */
[----:B------:R-:W4:Y:S01]  /*1000*/  LDCU UR7, c[0x0][UR7+0x2b0] ;  /* 0x00005600070777ac */ /* 0x000f220008000800 */
[----:B------:R-:W-:Y:S01]  /*1010*/  NOP ;  /* 0x0000000000007918 */ /* 0x000fe20000000000 */
[----:B------:R-:W-:-:S05]  /*1020*/  CS2R.32 R97, SR_CgaSize ;  /* 0x0000000000617805 */ /* 0x000fca0000008a00 */
[----:B------:R-:W-:-:S05]  /*1030*/  IMAD R97, R97, -0xa0, RZ ;  /* 0xffffff6061617824 */ /* 0x000fca00078e02ff */
[----:B------:R-:W-:-:S14]  /*1040*/  R2UR UR6, R97 ;  /* 0x00000000610672ca */ /* 0x000fdc00000e0000 */
[----:B------:R-:W2:Y:S01]  /*1050*/  LDCU UR6, c[0x0][UR6+0x2b4] ;  /* 0x00005680060677ac */ /* 0x000ea20008000800 */
[----:B------:R-:W3:Y:S08]  /*1060*/  S2UR UR4, SR_CTAID.Y ;  /* 0x00000000000479c3 */ /* 0x000ef00000002600 */
[----:B------:R-:W2:Y:S01]  /*1070*/  LDC R9, c[0x0][0xb24] ;  /* 0x0002c900ff097b82 */ /* 0x000ea20000000800 */
[----:B-1----:R-:W-:-:S02]  /*1080*/  I2FP.F32.U32 R5, UR5 ;  /* 0x0000000500057c45 */ /* 0x002fc40008201000 */
[----:B------:R-:W-:-:S05]  /*1090*/  CS2R.32 R3, SR_CgaSize ;  /* 0x0000000000037805 */ /* 0x000fca0000008a00 */
[----:B------:R-:W-:-:S06]  /*10a0*/  IMAD R3, R3, -0xa0, RZ ;  /* 0xffffff6003037824 */ /* 0x000fcc00078e02ff */
[----:B------:R-:W1:Y:S01]  /*10b0*/  LDC R3, c[0x0][R3+0x2a0] ;  /* 0x0000a80003037b82 */ /* 0x000e620000000800 */
[----:B------:R-:W-:Y:S01]  /*10c0*/  MOV R97, UR5 ;  /* 0x0000000500617c02 */ /* 0x000fe20008000f00 */
[----:B----4-:R-:W-:Y:S01]  /*10d0*/  FMUL R5, R5, UR7 ;  /* 0x0000000705057c20 */ /* 0x010fe20008400000 */
[----:B---3--:R-:W-:Y:S02]  /*10e0*/  I2FP.F32.U32 R4, UR4 ;  /* 0x0000000400047c45 */ /* 0x008fe40008201000 */
[----:B------:R-:W-:-:S05]  /*10f0*/  CS2R.32 R2, SR_CgaSize ;  /* 0x0000000000027805 */ /* 0x000fca0000008a00 */
[----:B------:R-:W-:-:S06]  /*1100*/  IMAD R2, R2, -0xa0, RZ ;  /* 0xffffff6002027824 */ /* 0x000fcc00078e02ff */
[----:B------:R-:W3:Y:S01]  /*1110*/  LDC R2, c[0x0][R2+0x2a4] ;  /* 0x0000a90002027b82 */ /* 0x000ee20000000800 */
[----:B------:R-:W4:Y:S01]  /*1120*/  F2I.U32.TRUNC.NTZ R90, R5 ;  /* 0x00000005005a7305 */ /* 0x000f22000020f000 */
[----:B------:R-:W-:Y:S01]  /*1130*/  MOV R91, UR4 ;  /* 0x00000004005b7c02 */ /* 0x000fe20008000f00 */
[----:B--2---:R-:W-:-:S05]  /*1140*/  FMUL R4, R4, UR6 ;  /* 0x0000000604047c20 */ /* 0x004fca0008400000 */
[----:B------:R-:W-:Y:S01]  /*1150*/  BAR.SYNC.DEFER_BLOCKING 0x0 ;  /* 0x0000000000007b1d */ /* 0x000fe20000010000 */
[----:B------:R-:W-:-:S05]  /*1160*/  ISETP.GE.AND P0, PT, R9, 0x1, PT ;  /* 0x000000010900780c */ /* 0x000fca0003f06270 */
[----:B------:R-:W2:Y:S02]  /*1170*/  F2I.U32.TRUNC.NTZ R79, R4 ;  /* 0x00000004004f7305 */ /* 0x000ea4000020f000 */
[----:B------:R-:W3:Y:S01]  /*1180*/  S2UR UR36, SR_CTAID.Z ;  /* 0x00000000002479c3 */ /* 0x000ee20000002700 */
[----:B----4-:R-:W-:-:S05]  /*1190*/  IADD3 R90, PT, PT, -R90, RZ, RZ ;  /* 0x000000ff5a5a7210 */ /* 0x010fca0007ffe1ff */
[----:B-1----:R-:W-:Y:S01]  /*11a0*/  IMAD R90, R3, R90, UR5 ;  /* 0x00000005035a7e24 */ /* 0x002fe2000f8e025a */
[----:B--2---:R-:W-:-:S05]  /*11b0*/  IADD3 R79, PT, PT, -R79, RZ, RZ ;  /* 0x000000ff4f4f7210 */ /* 0x004fca0007ffe1ff */
[----:B---3--:R-:W-:Y:S01]  /*11c0*/  IMAD R79, R2, R79, UR4 ;  /* 0x00000004024f7e24 */ /* 0x008fe2000f8e024f */
[----:B------:R-:W-:Y:S06]  /*11d0*/  @!P0 BRA `(.L_x_16) ;  /* 0x0000000000b88947 */ /* 0x000fec0003800000 */
[----:B------:R-:W1:Y:S01]  /*11e0*/  LDC.64 R4, c[0x0][0xb18] ;  /* 0x0002c600ff047b82 */ /* 0x000e620000000a00 */
[----:B------:R-:W-:-:S07]  /*11f0*/  ISETP.NE.AND P0, PT, R9, 0x1, PT ;  /* 0x000000010900780c */ /* 0x000fce0003f05270 */
[----:B------:R-:W2:Y:S08]  /*1200*/  LDC R10, c[0x0][0xb0c] ;  /* 0x0002c300ff0a7b82 */ /* 0x000eb00000000800 */
[----:B------:R-:W3:Y:S08]  /*1210*/  LDC R11, c[0x0][0x370] ;  /* 0x0000dc00ff0b7b82 */ /* 0x000ef00000000800 */
[----:B------:R-:W4:Y:S01]  /*1220*/  LDC R12, c[0x0][0x374] ;  /* 0x0000dd00ff0c7b82 */ /* 0x000f220000000800 */
[----:B-1----:R-:W-:-:S07]  /*1230*/  ISETP.NE.AND P1, PT, R4, 0x1, PT ;  /* 0x000000010400780c */ /* 0x002fce0003f25270 */
[----:B------:R-:W3:Y:S01]  /*1240*/  LDC.64 R6, c[0x0][0xb10] ;  /* 0x0002c400ff067b82 */ /* 0x000ee20000000a00 */
[----:B--2---:R-:W-:-:S07]  /*1250*/  ISETP.NE.AND P2, PT, R10, 0x1, PT ;  /* 0x000000010a00780c */ /* 0x004fce0003f45270 */
[----:B------:R-:W1:Y:S08]  /*1260*/  LDC R8, c[0x0][0xb20] ;  /* 0x0002c800ff087b82 */ /* 0x000e700000000800 */
[----:B------:R-:W2:Y:S01]  /*1270*/  LDC.64 R2, c[0x0][0xb28] ;  /* 0x0002ca00ff027b82 */ /* 0x000ea20000000a00 */
[----:B----4-:R-:W-:-:S04]  /*1280*/  IMAD.HI.U32 R13, R12, R5, RZ ;  /* 0x000000050c0d7227 */ /* 0x010fc800078e00ff */
[----:B------:R-:W-:-:S04]  /*1290*/  IMAD.HI.U32 R5, R91, R5, RZ ;  /* 0x000000055b057227 */ /* 0x000fc800078e00ff */
[----:B---3--:R-:W-:-:S04]  /*12a0*/  IMAD.HI.U32 R14, R11, R6, RZ ;  /* 0x000000060b0e7227 */ /* 0x008fc800078e00ff */
[----:B------:R-:W-:Y:S01]  /*12b0*/  IMAD.HI.U32 R16, R97, R6, RZ ;  /* 0x0000000661107227 */ /* 0x000fe200078e00ff */
[-C--:B------:R-:W-:Y:S02]  /*12c0*/  @P2 SHF.R.U32.HI R11, RZ, R7.reuse, R14 ;  /* 0x00000007ff0b2219 */ /* 0x080fe4000001160e */
[-C--:B-1----:R-:W-:Y:S02]  /*12d0*/  @P1 SHF.R.U32.HI R12, RZ, R8.reuse, R13 ;  /* 0x00000008ff0c1219 */ /* 0x082fe4000001160d */
[----:B------:R-:W-:Y:S02]  /*12e0*/  SHF.R.U32.HI R8, RZ, R8, R5 ;  /* 0x00000008ff087219 */ /* 0x000fe40000011605 */
[----:B------:R-:W-:Y:S02]  /*12f0*/  SHF.R.U32.HI R16, RZ, R7, R16 ;  /* 0x00000007ff107219 */ /* 0x000fe40000011610 */
[----:B------:R-:W-:Y:S01]  /*1300*/  SEL R5, R91, R8, !P1 ;  /* 0x000000085b057207 */ /* 0x000fe20004800000 */
[----:B--2---:R-:W-:Y:S01]  /*1310*/  IMAD.HI.U32 R14, R12, R2, RZ ;  /* 0x000000020c0e7227 */ /* 0x004fe200078e00ff */
[----:B------:R-:W-:-:S03]  /*1320*/  SEL R7, R97, R16, !P2 ;  /* 0x0000001061077207 */ /* 0x000fc60005000000 */
[----:B------:R-:W-:Y:S01]  /*1330*/  IMAD.HI.U32 R6, R11, R2, RZ ;  /* 0x000000020b067227 */ /* 0x000fe200078e00ff */
[----:B------:R-:W-:-:S04]  /*1340*/  @P0 SHF.R.U32.HI R12, RZ, R3, R14 ;  /* 0x00000003ff0c0219 */ /* 0x000fc8000001160e */
[----:B------:R-:W-:Y:S01]  /*1350*/  @P0 SHF.R.U32.HI R11, RZ, R3, R6 ;  /* 0x00000003ff0b0219 */ /* 0x000fe20000011606 */
[----:B------:R-:W-:-:S04]  /*1360*/  IMAD R12, R12, R9, RZ ;  /* 0x000000090c0c7224 */ /* 0x000fc800078e02ff */
[----:B------:R-:W-:Y:S01]  /*1370*/  IMAD R6, R11, R9, RZ ;  /* 0x000000090b067224 */ /* 0x000fe200078e02ff */
[----:B------:R-:W-:-:S04]  /*1380*/  ISETP.GE.AND P1, PT, R5, R12, PT ;  /* 0x0000000c0500720c */ /* 0x000fc80003f26270 */
[----:B------:R-:W-:Y:S01]  /*1390*/  ISETP.GE.OR P1, PT, R7, R6, P1 ;  /* 0x000000060700720c */ /* 0x000fe20000f26670 */
[----:B------:R-:W-:-:S05]  /*13a0*/  IMAD.HI.U32 R6, R5, R2, RZ ;  /* 0x0000000205067227 */ /* 0x000fca00078e00ff */
[----:B------:R-:W-:-:S04]  /*13b0*/  SHF.R.U32.HI R6, RZ, R3, R6 ;  /* 0x00000003ff067219 */ /* 0x000fc80000011606 */
[----:B------:R-:W-:-:S03]  /*13c0*/  SEL R6, R5, R6, !P0 ;  /* 0x0000000605067207 */ /* 0x000fc60004000000 */
[----:B------:R-:W-:Y:S01]  /*13d0*/  @!P1 IMAD.HI.U32 R8, R7, R2, RZ ;  /* 0x0000000207089227 */ /* 0x000fe200078e00ff */
[----:B------:R-:W-:-:S04]  /*13e0*/  IADD3 R2, PT, PT, -R6, RZ, RZ ;  /* 0x000000ff06027210 */ /* 0x000fc80007ffe1ff */
[----:B------:R-:W-:Y:S01]  /*13f0*/  @!P1 SHF.R.U32.HI R8, RZ, R3, R8 ;  /* 0x00000003ff089219 */ /* 0x000fe20000011608 */
[----:B------:R-:W-:-:S03]  /*1400*/  IMAD R2, R9, R2, R5 ;  /* 0x0000000209027224 */ /* 0x000fc600078e0205 */
[----:B------:R-:W-:Y:S02]  /*1410*/  @!P1 SEL R3, R7, R8, !P0 ;  /* 0x0000000807039207 */ /* 0x000fe40004000000 */
[----:B------:R-:W-:-:S03]  /*1420*/  IADD3 R8, PT, PT, -R5, RZ, RZ ;  /* 0x000000ff05087210 */ /* 0x000fc60007ffe1ff */
[--C-:B------:R-:W-:Y:S02]  /*1430*/  @!P1 IMAD.IADD R6, R6, 0x1, -R3.reuse ;  /* 0x0000000106069824 */ /* 0x100fe400078e0a03 */
[----:B------:R-:W-:Y:S01]  /*1440*/  @!P1 IMAD R3, R2, R11, R3 ;  /* 0x0000000b02039224 */ /* 0x000fe200078e0203 */
[----:B------:R-:W-:Y:S01]  /*1450*/  IADD3 R2, PT, PT, -R7, RZ, RZ ;  /* 0x000000ff07027210 */ /* 0x000fe20007ffe1ff */
[----:B------:R-:W-:Y:S02]  /*1460*/  @!P1 IMAD R5, R6, R9, R7 ;  /* 0x0000000906059224 */ /* 0x000fe400078e0207 */
[----:B------:R-:W-:Y:S02]  /*1470*/  IMAD R8, R4, R8, R91 ;  /* 0x0000000804087224 */ /* 0x000fe400078e025b */
[----:B------:R-:W-:Y:S02]  /*1480*/  @!P1 IMAD.MOV.U32 R7, RZ, RZ, R3 ;  /* 0x000000ffff079224 */ /* 0x000fe400078e0003 */
[----:B------:R-:W-:-:S02]  /*1490*/  IMAD R2, R10, R2, R97 ;  /* 0x000000020a027224 */ /* 0x000fc400078e0261 */
[----:B------:R-:W-:Y:S02]  /*14a0*/  IMAD R91, R5, R4, R8 ;  /* 0x00000004055b7224 */ /* 0x000fe400078e0208 */
[----:B------:R-:W-:Y:S02]  /*14b0*/  IMAD R97, R7, R10, R2 ;  /* 0x0000000a07617224 */ /* 0x000fe400078e0202 */
.L_x_16:
[----:B------:R-:W1:Y:S01]  /*14c0*/  LDCU UR4, c[0x0][0xb30] ;  /* 0x00016600ff0477ac */ /* 0x000e620008000800 */
[----:B------:R-:W2:Y:S08]  /*14d0*/  S2UR UR37, SR_CgaCtaId ;  /* 0x00000000002579c3 */ /* 0x000eb00000008800 */
[----:B------:R-:W3:Y:S01]  /*14e0*/  LDC R40, c[0x0][0xb24] ;  /* 0x0002c900ff287b82 */ /* 0x000ee20000000800 */
[----:B-1----:R-:W-:-:S09]  /*14f0*/  UISETP.NE.AND UP1, UPT, UR4, 0x1, UPT ;  /* 0x000000010400788c */ /* 0x002fd2000bf25270 */
[----:B--2---:R-:W-:Y:S05]  /*1500*/  BRA.U UP1, `(.L_x_17) ;  /* 0x0000000101407547 */ /* 0x004fea000b800000 */
[----:B------:R-:W1:Y:S08]  /*1510*/  LDC.64 R4, c[0x0][0xb10] ;  /* 0x0002c400ff047b82 */ /* 0x000e700000000a00 */
[----:B------:R-:W2:Y:S08]  /*1520*/  LDC.64 R2, c[0x0][0xb18] ;  /* 0x0002c600ff027b82 */ /* 0x000eb00000000a00 */
[----:B------:R-:W4:Y:S08]  /*1530*/  LDC R6, c[0x0][0xb20] ;  /* 0x0002c800ff067b82 */ /* 0x000f300000000800 */
[----:B------:R-:W3:Y:S01]  /*1540*/  LDC R8, c[0x0][0xb0c] ;  /* 0x0002c300ff087b82 */ /* 0x000ee20000000800 */
[----:B-1----:R-:W-:-:S05]  /*1550*/  IMAD.HI.U32 R4, R97, R4, RZ ;  /* 0x0000000461047227 */ /* 0x002fca00078e00ff */
[----:B------:R-:W-:Y:S01]  /*1560*/  SHF.R.U32.HI R4, RZ, R5, R4 ;  /* 0x00000005ff047219 */ /* 0x000fe20000011604 */
[----:B--2---:R-:W-:Y:S01]  /*1570*/  IMAD.HI.U32 R3, R91, R3, RZ ;  /* 0x000000035b037227 */ /* 0x004fe200078e00ff */
[----:B------:R-:W-:-:S04]  /*1580*/  ISETP.NE.AND P0, PT, R2, 0x1, PT ;  /* 0x000000010200780c */ /* 0x000fc80003f05270 */
[----:B----4-:R-:W-:-:S04]  /*1590*/  SHF.R.U32.HI R6, RZ, R6, R3 ;  /* 0x00000006ff067219 */ /* 0x010fc80000011603 */
[----:B------:R-:W-:Y:S02]  /*15a0*/  SEL R3, R91, R6, !P0 ;  /* 0x000000065b037207 */ /* 0x000fe40004000000 */
[----:B---3--:R-:W-:-:S04]  /*15b0*/  ISETP.NE.AND P1, PT, R8, 0x1, PT ;  /* 0x000000010800780c */ /* 0x008fc80003f25270 */
[----:B------:R-:W-:-:S05]  /*15c0*/  SEL R4, R97, R4, !P1 ;  /* 0x0000000461047207 */ /* 0x000fca0004800000 */
[----:B------:R-:W-:Y:S02]  /*15d0*/  IMAD.IADD R5, R3, 0x1, -R4 ;  /* 0x0000000103057824 */ /* 0x000fe400078e0a04 */
[----:B------:R-:W-:Y:S02]  /*15e0*/  IMAD.IADD R3, R4, 0x1, -R3 ;  /* 0x0000000104037824 */ /* 0x000fe400078e0a03 */
[----:B------:R-:W-:Y:S02]  /*15f0*/  IMAD R97, R5, R8, R97 ;  /* 0x0000000805617224 */ /* 0x000fe400078e0261 */
[----:B------:R-:W-:-:S07]  /*1600*/  IMAD R91, R3, R2, R91 ;  /* 0x00000002035b7224 */ /* 0x000fce00078e025b */
.L_x_17:
[----:B------:R-:W-:Y:S01]  /*1610*/  BAR.SYNC.DEFER_BLOCKING 0x0 ;  /* 0x0000000000007b1d */ /* 0x000fe20000010000 */
[----:B------:R-:W-:Y:S01]  /*1620*/  UISETP.NE.AND UP1, UPT, UR8, 0x2, UPT ;  /* 0x000000020800788c */ /* 0x000fe2000bf25270 */
[----:B------:R-:W-:Y:S02]  /*1630*/  ISETP.NE.OR P5, PT, R0, 0x2, !P5 ;  /* 0x000000020000780c */ /* 0x000fe40006fa5670 */
[----:B------:R-:W-:-:S06]  /*1640*/  LOP3.LUT R2, R101, 0x1f, RZ, 0xc0, !PT ;  /* 0x0000001f65027812 */ /* 0x000fcc00078ec0ff */
[----:B------:R-:W-:Y:S05]  /*1650*/  BRA.U UP1, `(.L_x_18) ;  /* 0x0000001d01907547 */ /* 0x000fea000b800000 */
[----:B------:R-:W1:Y:S01]  /*1660*/  LDCU UR13, c[0x0][0x38c] ;  /* 0x00007180ff0d77ac */ /* 0x000e620008000800 */
[----:B------:R-:W2:Y:S01]  /*1670*/  LDC R9, c[0x0][0x370] ;  /* 0x0000dc00ff097b82 */ /* 0x000ea20000000800 */
[----:B------:R-:W-:Y:S01]  /*1680*/  PLOP3.LUT P1, PT, PT, PT, UP2, 0x80, 0x8 ;  /* 0x000000000008781c */ /* 0x000fe20003f2f028 */
[----:B------:R-:W-:Y:S01]  /*1690*/  IMAD.MOV.U32 R15, RZ, RZ, 0x1 ;  /* 0x00000001ff0f7424 */ /* 0x000fe200078e00ff */
[----:B------:R-:W-:Y:S01]  /*16a0*/  ISETP.EQ.OR P4, PT, R2, RZ, P5 ;  /* 0x000000ff0200720c */ /* 0x000fe20002f82670 */
[----:B------:R-:W-:Y:S01]  /*16b0*/  IMAD.MOV.U32 R14, RZ, RZ, RZ ;  /* 0x000000ffff0e7224 */ /* 0x000fe200078e00ff */
[----:B------:R-:W-:Y:S02]  /*16c0*/  PLOP3.LUT P1, PT, P1, PT, PT, 0x8, 0x80 ;  /* 0x000000000080781c */ /* 0x000fe40000f2e170 */
[----:B------:R-:W-:Y:S01]  /*16d0*/  CS2R R12, SRZ ;  /* 0x00000000000c7805 */ /* 0x000fe2000001ff00 */
[----:B------:R-:W-:Y:S01]  /*16e0*/  IMAD.MOV.U32 R10, RZ, RZ, 0x1 ;  /* 0x00000001ff0a7424 */ /* 0x000fe200078e00ff */
[----:B------:R-:W4:Y:S01]  /*16f0*/  LDC R0, c[0x0][0x374] ;  /* 0x0000dd00ff007b82 */ /* 0x000f220000000800 */
[----:B------:R-:W2:Y:S01]  /*1700*/  LDCU.64 UR22, c[0x0][0x348] ;  /* 0x00006900ff1677ac */ /* 0x000ea20008000a00 */
[----:B------:R-:W-:Y:S01]  /*1710*/  UMOV UR6, URZ ;  /* 0x000000ff00067c82 */ /* 0x000fe20008000000 */
[----:B-1----:R-:W-:-:S04]  /*1720*/  UIADD3 UR5, UPT, UPT, UR13, 0x3f, URZ ;  /* 0x0000003f0d057890 */ /* 0x002fc8000fffe0ff */
[----:B------:R-:W-:-:S04]  /*1730*/  USHF.R.S32.HI UR4, URZ, 0x1f, UR5 ;  /* 0x0000001fff047899 */ /* 0x000fc80008011405 */
[----:B------:R-:W-:-:S04]  /*1740*/  ULEA.HI UR4, UR4, UR5, URZ, 0x6 ;  /* 0x0000000504047291 */ /* 0x000fc8000f8f30ff */
[----:B------:R-:W-:Y:S02]  /*1750*/  USHF.R.S32.HI UR15, URZ, 0x6, UR4 ;  /* 0x00000006ff0f7899 */ /* 0x000fe40008011404 */
[----:B------:R-:W-:Y:S02]  /*1760*/  UIADD3 UR4, UPT, UPT, UR13, -0x1, URZ ;  /* 0xffffffff0d047890 */ /* 0x000fe4000fffe0ff */
[----:B------:R-:W-:Y:S02]  /*1770*/  UISETP.LT.U32.AND UP0, UPT, UR15, 0x1b, UPT ;  /* 0x0000001b0f00788c */ /* 0x000fe4000bf01070 */
[----:B------:R-:W-:Y:S02]  /*1780*/  UISETP.GE.U32.AND UP1, UPT, UR4, -0x7f, UPT ;  /* 0xffffff810400788c */ /* 0x000fe4000bf26070 */
[----:B------:R-:W-:Y:S02]  /*1790*/  USEL UR14, UR15, 0x1b, UP0 ;  /* 0x0000001b0f0e7887 */ /* 0x000fe40008000000 */
[----:B------:R-:W-:-:S02]  /*17a0*/  UIADD3 UR13, UPT, UPT, UR13, 0x7e, URZ ;  /* 0x0000007e0d0d7890 */ /* 0x000fc4000fffe0ff */
[----:B------:R-:W-:Y:S02]  /*17b0*/  UIADD3 UR5, UPT, UPT, UR14, -0x1, URZ ;  /* 0xffffffff0e057890 */ /* 0x000fe4000fffe0ff */
[----:B------:R-:W-:-:S03]  /*17c0*/  UIADD3 UR7, UPT, UPT, UR15, -UR14, URZ ;  /* 0x8000000e0f077290 */ /* 0x000fc6000fffe0ff */
[----:B------:R-:W-:-:S04]  /*17d0*/  @UP1 UIADD3 UR5, UPT, UPT, UR14, URZ, URZ ;  /* 0x000000ff0e051290 */ /* 0x000fc8000fffe0ff */
[----:B--2---:R-:W-:-:S12]  /*17e0*/  UIADD3 UR5, UPT, UPT, UR5, 0x1, URZ ;  /* 0x0000000105057890 */ /* 0x004fd8000fffe0ff */
.L_x_36:
[----:B------:R-:W-:Y:S01]  /*17f0*/  UISETP.NE.AND UP0, UPT, UR37, URZ, UPT ;  /* 0x000000ff2500728c */ /* 0x000fe2000bf05270 */
[----:B------:R-:W1:Y:S08]  /*1800*/  S2UR UR37, SR_CgaCtaId ;  /* 0x00000000002579c3 */ /* 0x000e700000008800 */
[----:B------:R-:W-:Y:S05]  /*1810*/  BRA.U UP0, `(.L_x_19) ;  /* 0x0000000100347547 */ /* 0x000fea000b800000 */
[----:B------:R-:W2:Y:S01]  /*1820*/  S2R R2, SR_CgaCtaId ;  /* 0x0000000000027919 */ /* 0x000ea20000008800 */
[----:B------:R-:W-:-:S04]  /*1830*/  MOV R3, 0x400 ;  /* 0x0000040000037802 */ /* 0x000fc80000000f00 */
[----:B--2---:R-:W-:Y:S02]  /*1840*/  LEA R3, R2, R3, 0x18 ;  /* 0x0000000302037211 */ /* 0x004fe400078ec0ff */
[----:B------:R-:W-:-:S03]  /*1850*/  SHF.L.U32 R2, R10, 0x1f, RZ ;  /* 0x0000001f0a027819 */ /* 0x000fc600000006ff */
[----:B------:R-:W-:-:S04]  /*1860*/  IMAD R3, R12, 0x8, R3 ;  /* 0x000000080c037824 */ /* 0x000fc800078e0203 */
[----:B------:R-:W2:Y:S02]  /*1870*/  SYNCS.PHASECHK.TRANS64.TRYWAIT P0, [R3+URZ+0x240], R2 ;  /* 0x00024002030075a7 */ /* 0x000ea400080011ff */
[----:B--2---:R-:W-:Y:S05]  /*1880*/  @!P0 BRA `(.L_x_20) ;  /* 0x0000005400fc8947 */ /* 0x004fea0003800000 */
.L_x_119:
[----:B------:R-:W-:Y:S01]  /*1890*/  VIADD R12, R12, 0x1 ;  /* 0x000000010c0c7836 */ /* 0x000fe20000000000 */
[----:B------:R2:W-:Y:S04]  /*18a0*/  SYNCS.ARRIVE.TRANS64.A1T0 RZ, [R3+URZ+0x230], RZ ;  /* 0x000230ff03ff79a7 */ /* 0x0005e800081000ff */
[----:B------:R-:W-:-:S04]  /*18b0*/  ISETP.NE.AND P0, PT, R12, 0x2, PT ;  /* 0x000000020c00780c */ /* 0x000fc80003f05270 */
[----:B------:R-:W-:Y:S02]  /*18c0*/  SEL R12, R12, RZ, P0 ;  /* 0x000000ff0c0c7207 */ /* 0x000fe40000000000 */
[----:B--2---:R-:W-:-:S04]  /*18d0*/  SEL R3, RZ, 0x1, P0 ;  /* 0x00000001ff037807 */ /* 0x004fc80000000000 */
[----:B------:R-:W-:-:S07]  /*18e0*/  LOP3.LUT R10, R10, R3, RZ, 0x3c, !PT ;  /* 0x000000030a0a7212 */ /* 0x000fce00078e3cff */
.L_x_19:
[----:B------:R-:W-:Y:S01]  /*18f0*/  UMOV UR4, 0x400 ;  /* 0x0000040000047882 */ /* 0x000fe20000000000 */
[----:B------:R-:W-:Y:S01]  /*1900*/  SHF.L.U32 R2, R15, 0x1f, RZ ;  /* 0x0000001f0f027819 */ /* 0x000fe200000006ff */
[----:B-1----:R-:W-:Y:S01]  /*1910*/  ULEA UR4, UR37, UR4, 0x18 ;  /* 0x0000000425047291 */ /* 0x002fe2000f8ec0ff */
[----:B------:R-:W-:Y:S01]  /*1920*/  R2UR UR35, R97 ;  /* 0x00000000612372ca */ /* 0x000fe200000e0000 */
[----:B------:R-:W-:Y:S01]  /*1930*/  UISETP.GE.U32.AND UP0, UPT, UR13, 0x7f, UPT ;  /* 0x0000007f0d00788c */ /* 0x000fe2000bf06070 */
[----:B------:R-:W-:Y:S01]  /*1940*/  R2UR UR11, R91 ;  /* 0x000000005b0b72ca */ /* 0x000fe200000e0000 */
[----:B------:R-:W-:Y:S01]  /*1950*/  ULEA UR8, UR6, UR4, 0x3 ;  /* 0x0000000406087291 */ /* 0x000fe2000f8e18ff */
[----:B------:R-:W-:-:S08]  /*1960*/  UMOV UR24, URZ ;  /* 0x000000ff00187c82 */ /* 0x000fd00008000000 */
[----:B------:R1:W2:Y:S01]  /*1970*/  SYNCS.PHASECHK.TRANS64.TRYWAIT P0, [UR8+0xd8], R2 ;  /* 0x0000d802ff0075a7 */ /* 0x0002a20008001108 */
[----:B------:R-:W-:Y:S02]  /*1980*/  USHF.L.U32 UR35, UR35, 0x6, URZ ;  /* 0x0000000623237899 */ /* 0x000fe400080006ff */
[----:B------:R-:W-:Y:S01]  /*1990*/  USHF.L.U32 UR11, UR11, 0x6, URZ ;  /* 0x000000060b0b7899 */ /* 0x000fe200080006ff */
[----:B------:R-:W-:Y:S11]  /*19a0*/  BRA.U !UP0, `(.L_x_21) ;  /* 0x0000000108a47547 */ /* 0x000ff6000b800000 */
[----:B------:R-:W-:Y:S01]  /*19b0*/  UMOV UR16, URZ ;  /* 0x000000ff00107c82 */ /* 0x000fe20008000000 */
[----:B------:R-:W-:-:S05]  /*19c0*/  UMOV UR17, UR6 ;  /* 0x0000000600117c82 */ /* 0x000fca0008000000 */
.L_x_26:
[----:B-1----:R-:W-:Y:S01]  /*19d0*/  ULEA UR33, UR17, UR4, 0x3 ;  /* 0x0000000411217291 */ /* 0x002fe2000f8e18ff */
[----:B--2---:R-:W-:Y:S01]  /*19e0*/  @!P5 MOV R3, 0x2000 ;  /* 0x000020000003d802 */ /* 0x004fe20000000f00 */
[----:B--2---:R-:W-:Y:S10]  /*19f0*/  @P0 BRA `(.L_x_22) ;  /* 0x00000000000c0947 */ /* 0x004ff40003800000 */
[----:B------:R-:W-:-:S04]  /*1a00*/  SHF.L.U32 R5, R15, 0x1f, RZ ;  /* 0x0000001f0f057819 */ /* 0x000fc800000006ff */
[----:B------:R-:W2:Y:S02]  /*1a10*/  SYNCS.PHASECHK.TRANS64.TRYWAIT P0, [UR33+0xd8], R5 ;  /* 0x0000d805ff0075a7 */ /* 0x000ea40008001121 */
[----:B--2---:R-:W-:Y:S05]  /*1a20*/  @!P0 BRA `(.L_x_23) ;  /* 0x0000005400a88947 */ /* 0x004fea0003800000 */
.L_x_22:
[----:B------:R2:W-:Y:S01]  /*1a30*/  @!P5 SYNCS.ARRIVE.TRANS64 RZ, [UR33], R3 ;  /* 0x00000003ffffd9a7 */ /* 0x0005e20008000021 */
[----:B------:R-:W-:Y:S04]  /*1a40*/  BSSY.RECONVERGENT B0, `(.L_x_24) ;  /* 0x0000003000007945 */ /* 0x000fe80003800200 */
[----:B------:R-:W-:Y:S05]  /*1a50*/  @P4 BRA `(.L_x_25) ;  /* 0x0000000000044947 */ /* 0x000fea0003800000 */
[----:B------:R-:W-:Y:S05]  /*1a60*/  BPT.TRAP 0x1 ;  /* 0x000000040000795c */ /* 0x000fea0000300000 */
.L_x_25:
[----:B------:R-:W-:Y:S05]  /*1a70*/  BSYNC.RECONVERGENT B0 ;  /* 0x0000000000007941 */ /* 0x000fea0003800200 */
.L_x_24:
[----:B------:R-:W-:Y:S02]  /*1a80*/  UIADD3 UR6, UPT, UPT, UR17, 0x1, URZ ;  /* 0x0000000111067890 */ /* 0x000fe4000fffe0ff */
[----:B------:R-:W-:Y:S02]  /*1a90*/  UIADD3 UR26, UP1, UPT, UR22, 0x80, URZ ;  /* 0x00000080161a7890 */ /* 0x000fe4000ff3e0ff */
[----:B------:R-:W-:Y:S02]  /*1aa0*/  UISETP.NE.AND UP0, UPT, UR6, 0x1b, UPT ;  /* 0x0000001b0600788c */ /* 0x000fe4000bf05270 */
[----:B------:R-:W-:Y:S02]  /*1ab0*/  USHF.L.U32 UR34, UR16, 0x6, URZ ;  /* 0x0000000610227899 */ /* 0x000fe400080006ff */
[----:B------:R-:W-:Y:S02]  /*1ac0*/  USEL UR9, URZ, 0x1, UP0 ;  /* 0x00000001ff097887 */ /* 0x000fe40008000000 */
[----:B------:R-:W-:-:S02]  /*1ad0*/  USEL UR6, UR6, URZ, UP0 ;  /* 0x000000ff06067287 */ /* 0x000fc40008000000 */
[----:B------:R-:W-:Y:S02]  /*1ae0*/  UIADD3 UR20, UP0, UPT, UR22, 0x180, URZ ;  /* 0x0000018016147890 */ /* 0x000fe4000ff1e0ff */
[----:B------:R-:W-:Y:S01]  /*1af0*/  ULEA UR8, UR6, UR4, 0x3 ;  /* 0x0000000406087291 */ /* 0x000fe2000f8e18ff */
[----:B------:R-:W-:Y:S01]  /*1b00*/  LOP3.LUT R15, R15, UR9, RZ, 0x3c, !PT ;  /* 0x000000090f0f7c12 */ /* 0x000fe2000f8e3cff */
[----:B------:R-:W-:Y:S02]  /*1b10*/  UIADD3.X UR27, UPT, UPT, URZ, UR23, URZ, UP1, !UPT ;  /* 0x00000017ff1b7290 */ /* 0x000fe40008ffe4ff */
[----:B------:R-:W-:Y:S01]  /*1b20*/  UIADD3.X UR21, UPT, UPT, URZ, UR23, URZ, UP0, !UPT ;  /* 0x00000017ff157290 */ /* 0x000fe200087fe4ff */
[----:B-1----:R-:W-:Y:S01]  /*1b30*/  SHF.L.U32 R2, R15, 0x1f, RZ ;  /* 0x0000001f0f027819 */ /* 0x002fe200000006ff */
[----:B------:R-:W-:Y:S01]  /*1b40*/  UMOV UR18, 0x0 ;  /* 0x0000000000127882 */ /* 0x000fe20000000000 */
[----:B------:R-:W-:Y:S01]  /*1b50*/  UMOV UR19, 0x10000000 ;  /* 0x1000000000137882 */ /* 0x000fe20000000000 */
[----:B------:R-:W-:Y:S01]  /*1b60*/  UMOV UR12, UR36 ;  /* 0x00000024000c7c82 */ /* 0x000fe20008000000 */
[----:B------:R1:W1:Y:S01]  /*1b70*/  SYNCS.PHASECHK.TRANS64.TRYWAIT P0, [UR8+0xd8], R2 ;  /* 0x0000d802ff0075a7 */ /* 0x0002620008001108 */
[----:B------:R-:W-:Y:S01]  /*1b80*/  ULEA UR8, UR17, UR4, 0xc ;  /* 0x0000000411087291 */ /* 0x000fe2000f8e60ff */
[----:B------:R-:W-:Y:S01]  /*1b90*/  UMOV UR9, UR33 ;  /* 0x0000002100097c82 */ /* 0x000fe20008000000 */
[----:B------:R-:W-:-:S02]  /*1ba0*/  UMOV UR10, UR34 ;  /* 0x00000022000a7c82 */ /* 0x000fc40008000000 */
[----:B------:R-:W-:Y:S02]  /*1bb0*/  UIADD3 UR32, UPT, UPT, UR8, 0x2600, URZ ;  /* 0x0000260008207890 */ /* 0x000fe4000fffe0ff */
[----:B------:R-:W-:Y:S02]  /*1bc0*/  UIADD3 UR8, UPT, UPT, UR8, 0x1d600, URZ ;  /* 0x0001d60008087890 */ /* 0x000fe4000fffe0ff */
[----:B------:R-:W-:Y:S01]  /*1bd0*/  UIADD3 UR16, UPT, UPT, UR16, 0x1, URZ ;  /* 0x0000000110107890 */ /* 0x000fe2000fffe0ff */
[----:B------:R-:W-:Y:S01]  /*1be0*/  UMOV UR24, UR5 ;  /* 0x0000000500187c82 */ /* 0x000fe20008000000 */
[----:B------:R-:W-:Y:S02]  /*1bf0*/  UMOV UR17, UR6 ;  /* 0x0000000600117c82 */ /* 0x000fe40008000000 */
[----:B------:R-:W-:Y:S01]  /*1c00*/  UISETP.NE.AND UP0, UPT, UR16, UR5, UPT ;  /* 0x000000051000728c */ /* 0x000fe2000bf05270 */
[----:B------:R1:W-:Y:S02]  /*1c10*/  UTMALDG.3D [UR32], [UR26], desc[UR18] ;  /* 0x000012201a0075b4 */ /* 0x0003e40008011000 */
[----:B------:R1:W-:Y:S06]  /*1c20*/  UTMALDG.3D [UR8], [UR20], desc[UR18] ;  /* 0x00001208140075b4 */ /* 0x0003ec0008011000 */
[----:B------:R-:W-:Y:S05]  /*1c30*/  BRA.U UP0, `(.L_x_26) ;  /* 0xfffffffd00647547 */ /* 0x000fea000b83ffff */
.L_x_21:
[----:B-1----:R-:W-:Y:S01]  /*1c40*/  ULEA UR8, UR6, UR4, 0x3 ;  /* 0x0000000406087291 */ /* 0x002fe2000f8e18ff */
[----:B------:R-:W-:Y:S01]  /*1c50*/  SHF.L.U32 R2, R15, 0x1f, RZ ;  /* 0x0000001f0f027819 */ /* 0x000fe200000006ff */
[----:B------:R-:W-:Y:S01]  /*1c60*/  @!P1 SYNCS.ARRIVE.TRANS64.A1T0 RZ, [UR4+0x1c8], RZ ;  /* 0x0001c8ffffff99a7 */ /* 0x000fe20008100004 */
[----:B------:R-:W-:-:S06]  /*1c70*/  UISETP.GT.AND UP0, UPT, UR15, UR14, UPT ;  /* 0x0000000e0f00728c */ /* 0x000fcc000bf04270 */
[----:B--2---:R1:W2:Y:S03]  /*1c80*/  SYNCS.PHASECHK.TRANS64.TRYWAIT P0, [UR8+0xd8], R2 ;  /* 0x0000d802ff0075a7 */ /* 0x0042a60008001108 */
[----:B------:R-:W-:Y:S05]  /*1c90*/  BRA.U !UP0, `(.L_x_27) ;  /* 0x0000000108a87547 */ /* 0x000fea000b800000 */
[----:B------:R-:W-:Y:S01]  /*1ca0*/  UIADD3 UR21, UPT, UPT, UR7, UR24, URZ ;  /* 0x0000001807157290 */ /* 0x000fe2000fffe0ff */
[----:B------:R-:W-:-:S11]  /*1cb0*/  UMOV UR25, UR6 ;  /* 0x0000000600197c82 */ /* 0x000fd60008000000 */
.L_x_32:
[----:B-1----:R-:W-:Y:S01]  /*1cc0*/  ULEA UR17, UR25, UR4, 0x3 ;  /* 0x0000000419117291 */ /* 0x002fe2000f8e18ff */
[----:B--2---:R-:W-:Y:S01]  /*1cd0*/  @!P5 MOV R3, 0x2000 ;  /* 0x000020000003d802 */ /* 0x004fe20000000f00 */
[----:B--2---:R-:W-:Y:S10]  /*1ce0*/  @P0 BRA `(.L_x_28) ;  /* 0x00000000000c0947 */ /* 0x004ff40003800000 */
[----:B------:R-:W-:-:S04]  /*1cf0*/  SHF.L.U32 R5, R15, 0x1f, RZ ;  /* 0x0000001f0f057819 */ /* 0x000fc800000006ff */
[----:B------:R-:W2:Y:S02]  /*1d00*/  SYNCS.PHASECHK.TRANS64.TRYWAIT P0, [UR17+0xd8], R5 ;  /* 0x0000d805ff0075a7 */ /* 0x000ea40008001111 */
[----:B--2---:R-:W-:Y:S05]  /*1d10*/  @!P0 BRA `(.L_x_29) ;  /* 0x0000005400048947 */ /* 0x004fea0003800000 */
.L_x_28:
[----:B------:R2:W-:Y:S01]  /*1d20*/  @!P5 SYNCS.ARRIVE.TRANS64 RZ, [UR17], R3 ;  /* 0x00000003ffffd9a7 */ /* 0x0005e20008000011 */
[----:B------:R-:W-:Y:S04]  /*1d30*/  BSSY.RECONVERGENT B0, `(.L_x_30) ;  /* 0x0000003000007945 */ /* 0x000fe80003800200 */
[----:B------:R-:W-:Y:S05]  /*1d40*/  @P4 BRA `(.L_x_31) ;  /* 0x0000000000044947 */ /* 0x000fea0003800000 */
[----:B------:R-:W-:Y:S05]  /*1d50*/  BPT.TRAP 0x1 ;  /* 0x000000040000795c */ /* 0x000fea0000300000 */
.L_x_31:
[----:B------:R-:W-:Y:S05]  /*1d60*/  BSYNC.RECONVERGENT B0 ;  /* 0x0000000000007941 */ /* 0x000fea0003800200 */
.L_x_30:
        /* <DEDUP_REMOVED lines=20> */
[----:B------:R-:W-:Y:S01]  /*1eb0*/  UIADD3 UR8, UPT, UPT, UR8, 0x1d600, URZ ;  /* 0x0001d60008087890 */ /* 0x000fe2000fffe0ff */
[----:B------:R-:W-:Y:S01]  /*1ec0*/  UMOV UR9, UR17 ;  /* 0x0000001100097c82 */ /* 0x000fe20008000000 */
[----:B------:R-:W-:Y:S01]  /*1ed0*/  UMOV UR10, UR18 ;  /* 0x00000012000a7c82 */ /* 0x000fe20008000000 */
[----:B------:R-:W-:Y:S01]  /*1ee0*/  UIADD3 UR24, UPT, UPT, UR24, 0x1, URZ ;  /* 0x0000000118187890 */ /* 0x000fe2000fffe0ff */
[----:B------:R-:W-:-:S03]  /*1ef0*/  UMOV UR25, UR6 ;  /* 0x0000000600197c82 */ /* 0x000fc60008000000 */
[----:B------:R1:W-:Y:S01]  /*1f00*/  UTMALDG.3D [UR16], [UR30], desc[UR26] ;  /* 0x00001a101e0075b4 */ /* 0x0003e20008011000 */
[----:B------:R-:W-:Y:S01]  /*1f10*/  UISETP.NE.AND UP0, UPT, UR24, UR21, UPT ;  /* 0x000000151800728c */ /* 0x000fe2000bf05270 */
[----:B------:R1:W-:Y:S08]  /*1f20*/  UTMALDG.3D [UR8], [UR28], desc[UR26] ;  /* 0x00001a081c0075b4 */ /* 0x0003f00008011000 */
[----:B------:R-:W-:Y:S05]  /*1f30*/  BRA.U UP0, `(.L_x_32) ;  /* 0xfffffffd00607547 */ /* 0x000fea000b83ffff */
.L_x_27:
[C---:B-1----:R-:W-:Y:S01]  /*1f40*/  LEA R2, R14.reuse, UR4, 0x3 ;  /* 0x000000040e027c11 */ /* 0x042fe2000f8e18ff */
[----:B------:R-:W-:Y:S01]  /*1f50*/  NOP ;  /* 0x0000000000007918 */ /* 0x000fe20000000000 */
[----:B--2---:R-:W-:Y:S02]  /*1f60*/  SHF.L.U32 R3, R13, 0x1f, RZ ;  /* 0x0000001f0d037819 */ /* 0x004fe400000006ff */
[----:B------:R-:W-:Y:S02]  /*1f70*/  LEA R4, R14, UR4, 0x4 ;  /* 0x000000040e047c11 */ /* 0x000fe4000f8e20ff */
[----:B------:R-:W1:Y:S02]  /*1f80*/  SYNCS.PHASECHK.TRANS64.TRYWAIT P0, [R2+URZ+0x1d0], R3 ;  /* 0x0001d003020075a7 */ /* 0x000e6400080011ff */
[----:B-1----:R-:W-:Y:S05]  /*1f90*/  @!P0 BRA `(.L_x_33) ;  /* 0x00000050007c8947 */ /* 0x002fea0003800000 */
.L_x_122:
[----:B------:R-:W2:Y:S01]  /*1fa0*/  LDS.128 R4, [R4+0x260] ;  /* 0x0002600004047984 */ /* 0x000ea20000000c00 */
[----:B---3--:R-:W-:Y:S01]  /*1fb0*/  ISETP.GE.AND P0, PT, R40, 0x1, PT ;  /* 0x000000012800780c */ /* 0x008fe20003f06270 */
[----:B-1----:R-:W-:Y:S01]  /*1fc0*/  VIADD R2, R2, 0x1e0 ;  /* 0x000001e002027836 */ /* 0x002fe20000000000 */
[----:B------:R-:W-:Y:S01]  /*1fd0*/  @!PT LDS RZ, [RZ] ;  /* 0x00000000fffff984 */ /* 0x000fe20000000800 */
[----:B------:R-:W-:Y:S01]  /*1fe0*/  @!PT LDS RZ, [RZ] ;  /* 0x00000000fffff984 */ /* 0x000fe20000000800 */
[----:B------:R-:W-:Y:S01]  /*1ff0*/  @!PT LDS RZ, [RZ] ;  /* 0x00000000fffff984 */ /* 0x000fe20000000800 */
[----:B------:R-:W-:Y:S01]  /*2000*/  @!PT LDS RZ, [RZ] ;  /* 0x00000000fffff984 */ /* 0x000fe20000000800 */
[----:B------:R1:W-:Y:S06]  /*2010*/  MEMBAR.ALL.CTA ;  /* 0x0000000000007992 */ /* 0x0003ec0000008000 */
[----:B-1----:R-:W1:Y:S01]  /*2020*/  FENCE.VIEW.ASYNC.S ;  /* 0x00000000000073c6 */ /* 0x002e620000000000 */
[----:B------:R-:W-:-:S04]  /*2030*/  PRMT R2, RZ, 0x654, R2 ;  /* 0x00000654ff027816 */ /* 0x000fc80000000002 */
[----:B-1----:R1:W-:Y:S01]  /*2040*/  SYNCS.ARRIVE.TRANS64.RED.A1T0 RZ, [R2+URZ], RZ ;  /* 0x000000ff02ff79a7 */ /* 0x0023e200081004ff */
[----:B--2---:R-:W-:-:S13]  /*2050*/  LOP3.LUT P2, RZ, R6, 0x1, RZ, 0xc0, !PT ;  /* 0x0000000106ff7812 */ /* 0x004fda000784c0ff */
[----:B------:R-:W-:Y:S01]  /*2060*/  @P2 SHF.R.U32.HI R3, RZ, 0x10, R5 ;  /* 0x00000010ff032819 */ /* 0x000fe20000011605 */
[----:B------:R-:W-:Y:S01]  /*2070*/  VOTEU.ANY UP0, P2 ;  /* 0x0000000000ff7886 */ /* 0x000fe20001000100 */
[----:B------:R-:W-:Y:S02]  /*2080*/  @P2 MOV R11, R4 ;  /* 0x00000004000b2202 */ /* 0x000fe40000000f00 */
[----:B------:R-:W-:Y:S02]  /*2090*/  @P2 R2UR.BROADCAST UR8, R3 ;  /* 0x00000000030822ca */ /* 0x000fe400008e0000 */
[----:B------:R-:W-:-:S11]  /*20a0*/  @P2 LOP3.LUT R8, R5, 0xffff, RZ, 0xc0, !PT ;  /* 0x0000ffff05082812 */ /* 0x000fd600078ec0ff */
[----:B------:R-:W-:Y:S01]  /*20b0*/  @UP0 UMOV UR36, UR8 ;  /* 0x0000000800240c82 */ /* 0x000fe20008000000 */
[----:B-1----:R-:W-:Y:S05]  /*20c0*/  @!P0 BRA `(.L_x_34) ;  /* 0x0000000000b88947 */ /* 0x002fea0003800000 */
[----:B------:R-:W4:Y:S01]  /*20d0*/  LDC.64 R4, c[0x0][0xb18] ;  /* 0x0002c600ff047b82 */ /* 0x000f220000000a00 */
[----:B------:R-:W-:-:S07]  /*20e0*/  ISETP.NE.AND P3, PT, R40, 0x1, PT ;  /* 0x000000012800780c */ /* 0x000fce0003f65270 */
[----:B------:R-:W1:Y:S08]  /*20f0*/  LDC.64 R6, c[0x0][0xb10] ;  /* 0x0002c400ff067b82 */ /* 0x000e700000000a00 */
[----:B------:R-:W2:Y:S08]  /*2100*/  LDC R16, c[0x0][0xb20] ;  /* 0x0002c800ff107b82 */ /* 0x000eb00000000800 */
[----:B------:R-:W3:Y:S01]  /*2110*/  LDC R18, c[0x0][0xb0c] ;  /* 0x0002c300ff127b82 */ /* 0x000ee20000000800 */
[----:B----4-:R-:W-:Y:S01]  /*2120*/  IMAD.HI.U32 R17, R0, R5, RZ ;  /* 0x0000000500117227 */ /* 0x010fe200078e00ff */
[----:B------:R-:W-:-:S03]  /*2130*/  ISETP.NE.AND P0, PT, R4, 0x1, PT ;  /* 0x000000010400780c */ /* 0x000fc60003f05270 */
[----:B------:R-:W-:-:S03]  /*2140*/  IMAD.HI.U32 R5, R8, R5, RZ ;  /* 0x0000000508057227 */ /* 0x000fc600078e00ff */
[----:B------:R-:W4:Y:S01]  /*2150*/  LDC.64 R2, c[0x0][0xb28] ;  /* 0x0002ca00ff027b82 */ /* 0x000f220000000a00 */
[----:B-1----:R-:W-:-:S04]  /*2160*/  IMAD.HI.U32 R20, R9, R6, RZ ;  /* 0x0000000609147227 */ /* 0x002fc800078e00ff */
[----:B------:R-:W-:Y:S01]  /*2170*/  IMAD.HI.U32 R22, R11, R6, RZ ;  /* 0x000000060b167227 */ /* 0x000fe200078e00ff */
[----:B------:R-:W-:Y:S02]  /*2180*/  SHF.R.U32.HI R20, RZ, R7, R20 ;  /* 0x00000007ff147219 */ /* 0x000fe40000011614 */
[-C--:B--2---:R-:W-:Y:S02]  /*2190*/  SHF.R.U32.HI R17, RZ, R16.reuse, R17 ;  /* 0x00000010ff117219 */ /* 0x084fe40000011611 */
[----:B------:R-:W-:Y:S02]  /*21a0*/  SHF.R.U32.HI R5, RZ, R16, R5 ;  /* 0x00000010ff057219 */ /* 0x000fe40000011605 */
[----:B------:R-:W-:Y:S02]  /*21b0*/  SEL R17, R0, R17, !P0 ;  /* 0x0000001100117207 */ /* 0x000fe40004000000 */
[----:B------:R-:W-:Y:S02]  /*21c0*/  SHF.R.U32.HI R22, RZ, R7, R22 ;  /* 0x00000007ff167219 */ /* 0x000fe40000011616 */
[----:B---3--:R-:W-:-:S02]  /*21d0*/  ISETP.NE.AND P1, PT, R18, 0x1, PT ;  /* 0x000000011200780c */ /* 0x008fc40003f25270 */
[----:B------:R-:W-:Y:S02]  /*21e0*/  SEL R5, R8, R5, !P0 ;  /* 0x0000000508057207 */ /* 0x000fe40004000000 */
[----:B------:R-:W-:Y:S02]  /*21f0*/  SEL R19, R9, R20, !P1 ;  /* 0x0000001409137207 */ /* 0x000fe40004800000 */
[----:B------:R-:W-:Y:S01]  /*2200*/  SEL R7, R11, R22, !P1 ;  /* 0x000000160b077207 */ /* 0x000fe20004800000 */
[----:B----4-:R-:W-:-:S04]  /*2210*/  IMAD.HI.U32 R20, R17, R2, RZ ;  /* 0x0000000211147227 */ /* 0x010fc800078e00ff */
[----:B------:R-:W-:Y:S01]  /*2220*/  IMAD.HI.U32 R6, R19, R2, RZ ;  /* 0x0000000213067227 */ /* 0x000fe200078e00ff */
[----:B------:R-:W-:-:S04]  /*2230*/  @P3 SHF.R.U32.HI R17, RZ, R3, R20 ;  /* 0x00000003ff113219 */ /* 0x000fc80000011614 */
[----:B------:R-:W-:Y:S01]  /*2240*/  @P3 SHF.R.U32.HI R19, RZ, R3, R6 ;  /* 0x00000003ff133219 */ /* 0x000fe20000011606 */
[----:B------:R-:W-:-:S04]  /*2250*/  IMAD R17, R40, R17, RZ ;  /* 0x0000001128117224 */ /* 0x000fc800078e02ff */
[----:B------:R-:W-:Y:S01]  /*2260*/  IMAD R6, R40, R19, RZ ;  /* 0x0000001328067224 */ /* 0x000fe200078e02ff */
[C---:B------:R-:W-:Y:S02]  /*2270*/  ISETP.GE.AND P0, PT, R5.reuse, R17, PT ;  /* 0x000000110500720c */ /* 0x040fe40003f06270 */
[----:B------:R-:W-:Y:S02]  /*2280*/  IADD3 R17, PT, PT, -R5, RZ, RZ ;  /* 0x000000ff05117210 */ /* 0x000fe40007ffe1ff */
[----:B------:R-:W-:Y:S01]  /*2290*/  ISETP.GE.OR P0, PT, R7, R6, P0 ;  /* 0x000000060700720c */ /* 0x000fe20000706670 */
[----:B------:R-:W-:-:S04]  /*22a0*/  IMAD.HI.U32 R6, R5, R2, RZ ;  /* 0x0000000205067227 */ /* 0x000fc800078e00ff */
[----:B------:R-:W-:Y:S01]  /*22b0*/  IMAD R8, R4, R17, R8 ;  /* 0x0000001104087224 */ /* 0x000fe200078e0208 */
[----:B------:R-:W-:-:S04]  /*22c0*/  SHF.R.U32.HI R6, RZ, R3, R6 ;  /* 0x00000003ff067219 */ /* 0x000fc80000011606 */
[----:B------:R-:W-:-:S03]  /*22d0*/  SEL R6, R5, R6, !P3 ;  /* 0x0000000605067207 */ /* 0x000fc60005800000 */
[----:B------:R-:W-:-:S04]  /*22e0*/  @!P0 IMAD.HI.U32 R16, R7, R2, RZ ;  /* 0x0000000207108227 */ /* 0x000fc800078e00ff */
[----:B------:R-:W-:Y:S01]  /*22f0*/  IMAD.MOV R2, RZ, RZ, -R6 ;  /* 0x000000ffff027224 */ /* 0x000fe200078e0a06 */
[----:B------:R-:W-:-:S03]  /*2300*/  @!P0 SHF.R.U32.HI R16, RZ, R3, R16 ;  /* 0x00000003ff108219 */ /* 0x000fc60000011610 */
[----:B------:R-:W-:Y:S01]  /*2310*/  IMAD R2, R40, R2, R5 ;  /* 0x0000000228027224 */ /* 0x000fe200078e0205 */
[----:B------:R-:W-:-:S05]  /*2320*/  @!P0 SEL R3, R7, R16, !P3 ;  /* 0x0000001007038207 */ /* 0x000fca0005800000 */
[--C-:B------:R-:W-:Y:S02]  /*2330*/  @!P0 IMAD.IADD R6, R6, 0x1, -R3.reuse ;  /* 0x0000000106068824 */ /* 0x100fe400078e0a03 */
[----:B------:R-:W-:Y:S01]  /*2340*/  @!P0 IMAD R3, R2, R19, R3 ;  /* 0x0000001302038224 */ /* 0x000fe200078e0203 */
[----:B------:R-:W-:Y:S01]  /*2350*/  IADD3 R2, PT, PT, -R7, RZ, RZ ;  /* 0x000000ff07027210 */ /* 0x000fe20007ffe1ff */
[----:B------:R-:W-:Y:S02]  /*2360*/  @!P0 IMAD R5, R40, R6, R7 ;  /* 0x0000000628058224 */ /* 0x000fe400078e0207 */
[----:B------:R-:W-:Y:S02]  /*2370*/  @!P0 IMAD.MOV.U32 R7, RZ, RZ, R3 ;  /* 0x000000ffff078224 */ /* 0x000fe400078e0003 */
[----:B------:R-:W-:Y:S02]  /*2380*/  IMAD R2, R18, R2, R11 ;  /* 0x0000000212027224 */ /* 0x000fe400078e020b */
[----:B------:R-:W-:-:S02]  /*2390*/  IMAD R8, R5, R4, R8 ;  /* 0x0000000405087224 */ /* 0x000fc400078e0208 */
[----:B------:R-:W-:Y:S02]  /*23a0*/  IMAD R11, R7, R18, R2 ;  /* 0x00000012070b7224 */ /* 0x000fe400078e0202 */
.L_x_34:
[----:B------:R-:W1:Y:S02]  /*23b0*/  LDCU UR8, c[0x0][0xb30] ;  /* 0x00016600ff0877ac */ /* 0x000e640008000800 */
[----:B-1----:R-:W-:-:S09]  /*23c0*/  UISETP.NE.AND UP0, UPT, UR8, 0x1, UPT ;  /* 0x000000010800788c */ /* 0x002fd2000bf05270 */
[----:B------:R-:W-:Y:S05]  /*23d0*/  BRA.U UP0, `(.L_x_35) ;  /* 0x0000000100407547 */ /* 0x000fea000b800000 */
[----:B------:R-:W1:Y:S08]  /*23e0*/  LDC.64 R4, c[0x0][0xb10] ;  /* 0x0002c400ff047b82 */ /* 0x000e700000000a00 */
[----:B------:R-:W2:Y:S08]  /*23f0*/  LDC.64 R2, c[0x0][0xb18] ;  /* 0x0002c600ff027b82 */ /* 0x000eb00000000a00 */
[----:B------:R-:W3:Y:S08]  /*2400*/  LDC R6, c[0x0][0xb20] ;  /* 0x0002c800ff067b82 */ /* 0x000ef00000000800 */
[----:B------:R-:W4:Y:S01]  /*2410*/  LDC R16, c[0x0][0xb0c] ;  /* 0x0002c300ff107b82 */ /* 0x000f220000000800 */
[----:B-1----:R-:W-:-:S05]  /*2420*/  IMAD.HI.U32 R4, R11, R4, RZ ;  /* 0x000000040b047227 */ /* 0x002fca00078e00ff */
[----:B------:R-:W-:Y:S01]  /*2430*/  SHF.R.U32.HI R4, RZ, R5, R4 ;  /* 0x00000005ff047219 */ /* 0x000fe20000011604 */
[----:B--2---:R-:W-:Y:S01]  /*2440*/  IMAD.HI.U32 R3, R8, R3, RZ ;  /* 0x0000000308037227 */ /* 0x004fe200078e00ff */
[----:B------:R-:W-:-:S04]  /*2450*/  ISETP.NE.AND P0, PT, R2, 0x1, PT ;  /* 0x000000010200780c */ /* 0x000fc80003f05270 */
[----:B---3--:R-:W-:-:S04]  /*2460*/  SHF.R.U32.HI R3, RZ, R6, R3 ;  /* 0x00000006ff037219 */ /* 0x008fc80000011603 */
[----:B------:R-:W-:Y:S02]  /*2470*/  SEL R3, R8, R3, !P0 ;  /* 0x0000000308037207 */ /* 0x000fe40004000000 */
[----:B----4-:R-:W-:-:S04]  /*2480*/  ISETP.NE.AND P1, PT, R16, 0x1, PT ;  /* 0x000000011000780c */ /* 0x010fc80003f25270 */
[----:B------:R-:W-:-:S05]  /*2490*/  SEL R4, R11, R4, !P1 ;  /* 0x000000040b047207 */ /* 0x000fca0004800000 */
[----:B------:R-:W-:Y:S02]  /*24a0*/  IMAD.IADD R5, R3, 0x1, -R4 ;  /* 0x0000000103057824 */ /* 0x000fe400078e0a04 */
[----:B------:R-:W-:Y:S02]  /*24b0*/  IMAD.IADD R3, R4, 0x1, -R3 ;  /* 0x0000000104037824 */ /* 0x000fe400078e0a03 */
[----:B------:R-:W-:Y:S02]  /*24c0*/  IMAD R11, R5, R16, R11 ;  /* 0x00000010050b7224 */ /* 0x000fe400078e020b */
[----:B------:R-:W-:-:S07]  /*24d0*/  IMAD R8, R3, R2, R8 ;  /* 0x0000000203087224 */ /* 0x000fce00078e0208 */
.L_x_35:
[----:B------:R-:W-:Y:S01]  /*24e0*/  VIADD R14, R14, 0x1 ;  /* 0x000000010e0e7836 */ /* 0x000fe20000000000 */
[----:B------:R-:W-:Y:S01]  /*24f0*/  PLOP3.LUT P1, PT, PT, PT, PT, 0x80, 0x8 ;  /* 0x000000000008781c */ /* 0x000fe20003f2f070 */
[----:B------:R-:W-:Y:S02]  /*2500*/  IMAD.IADD R97, R11, 0x1, R90 ;  /* 0x000000010b617824 */ /* 0x000fe400078e025a */
[----:B------:R-:W-:Y:S01]  /*2510*/  IMAD.IADD R91, R8, 0x1, R79 ;  /* 0x00000001085b7824 */ /* 0x000fe200078e024f */
[----:B------:R-:W-:-:S04]  /*2520*/  ISETP.NE.AND P0, PT, R14, 0x2, PT ;  /* 0x000000020e00780c */ /* 0x000fc80003f05270 */
[----:B------:R-:W-:Y:S02]  /*2530*/  SEL R2, RZ, 0x1, P0 ;  /* 0x00000001ff027807 */ /* 0x000fe40000000000 */
[----:B------:R-:W-:Y:S02]  /*2540*/  SEL R14, R14, RZ, P0 ;  /* 0x000000ff0e0e7207 */ /* 0x000fe40000000000 */
[----:B------:R-:W-:Y:S01]  /*2550*/  LOP3.LUT R13, R13, R2, RZ, 0x3c, !PT ;  /* 0x000000020d0d7212 */ /* 0x000fe200078e3cff */
[----:B------:R-:W-:Y:S06]  /*2560*/  @P2 BRA `(.L_x_36) ;  /* 0xfffffff000a02947 */ /* 0x000fec000383ffff */
[----:B------:R-:W-:Y:S01]  /*2570*/  UIADD3 UR4, UPT, UPT, UR4, 0xd8, URZ ;  /* 0x000000d804047890 */ /* 0x000fe2000fffe0ff */
[----:B------:R-:W-:-:S03]  /*2580*/  SHF.L.U32 R3, R15, 0x1f, RZ ;  /* 0x0000001f0f037819 */ /* 0x000fc600000006ff */
[----:B------:R-:W-:-:S09]  /*2590*/  ULEA UR5, UR6, UR4, 0x3 ;  /* 0x0000000406057291 */ /* 0x000fd2000f8e18ff */
[----:B------:R-:W1:Y:S02]  /*25a0*/  SYNCS.PHASECHK.TRANS64.TRYWAIT P0, [UR5], R3 ;  /* 0x00000003ff0075a7 */ /* 0x000e640008001105 */
[----:B-1----:R-:W-:Y:S05]  /*25b0*/  @!P0 BRA `(.L_x_37) ;  /* 0x0000004c00088947 */ /* 0x002fea0003800000 */
.L_x_124:
[----:B------:R-:W-:-:S04]  /*25c0*/  UIADD3 UR6, UPT, UPT, UR6, 0x1, URZ ;  /* 0x0000000106067890 */ /* 0x000fc8000fffe0ff */
[----:B------:R-:W-:-:S04]  /*25d0*/  UISETP.NE.AND UP0, UPT, UR6, 0x1b, UPT ;  /* 0x0000001b0600788c */ /* 0x000fc8000bf05270 */
[----:B------:R-:W-:Y:S02]  /*25e0*/  USEL UR7, URZ, 0x1, UP0 ;  /* 0x00000001ff077887 */ /* 0x000fe40008000000 */
[----:B------:R-:W-:-:S04]  /*25f0*/  USEL UR6, UR6, URZ, UP0 ;  /* 0x000000ff06067287 */ /* 0x000fc80008000000 */
[----:B------:R-:W-:Y:S01]  /*2600*/  ULEA UR5, UR6, UR4, 0x3 ;  /* 0x0000000406057291 */ /* 0x000fe2000f8e18ff */
[----:B------:R-:W-:-:S04]  /*2610*/  LOP3.LUT R2, R15, UR7, RZ, 0x3c, !PT ;  /* 0x000000070f027c12 */ /* 0x000fc8000f8e3cff */
[----:B-1----:R-:W-:-:S04]  /*2620*/  SHF.L.U32 R3, R2, 0x1f, RZ ;  /* 0x0000001f02037819 */ /* 0x002fc800000006ff */
[----:B------:R-:W1:Y:S02]  /*2630*/  SYNCS.PHASECHK.TRANS64.TRYWAIT P0, [UR5], R3 ;  /* 0x00000003ff0075a7 */ /* 0x000e640008001105 */
[----:B-1----:R-:W-:Y:S05]  /*2640*/  @!P0 BRA `(.L_x_38) ;  /* 0x0000004800fc8947 */ /* 0x002fea0003800000 */
.L_x_126:
        /* <DEDUP_REMOVED lines=9> */
.L_x_128:
        /* <DEDUP_REMOVED lines=9> */
.L_x_130:
        /* <DEDUP_REMOVED lines=9> */
.L_x_132:
        /* <DEDUP_REMOVED lines=9> */
.L_x_134:
        /* <DEDUP_REMOVED lines=9> */
.L_x_136:
        /* <DEDUP_REMOVED lines=9> */
.L_x_138:
        /* <DEDUP_REMOVED lines=9> */
.L_x_140:
        /* <DEDUP_REMOVED lines=9> */
.L_x_142:
        /* <DEDUP_REMOVED lines=9> */
.L_x_144:
        /* <DEDUP_REMOVED lines=9> */
.L_x_146:
        /* <DEDUP_REMOVED lines=9> */
.L_x_148:
        /* <DEDUP_REMOVED lines=9> */
.L_x_150:
        /* <DEDUP_REMOVED lines=9> */
.L_x_152:
        /* <DEDUP_REMOVED lines=9> */
.L_x_154:
        /* <DEDUP_REMOVED lines=9> */
.L_x_156:
        /* <DEDUP_REMOVED lines=9> */
.L_x_158:
        /* <DEDUP_REMOVED lines=9> */
.L_x_160:
        /* <DEDUP_REMOVED lines=9> */
.L_x_162:
        /* <DEDUP_REMOVED lines=9> */
.L_x_164:
        /* <DEDUP_REMOVED lines=9> */
.L_x_166:
        /* <DEDUP_REMOVED lines=9> */
.L_x_168:
        /* <DEDUP_REMOVED lines=9> */
.L_x_170:
        /* <DEDUP_REMOVED lines=9> */
.L_x_172:
        /* <DEDUP_REMOVED lines=9> */
.L_x_174:
[----:B------:R-:W-:-:S04]  /*33d0*/  UIADD3 UR6, UPT, UPT, UR6, 0x1, URZ ;  /* 0x0000000106067890 */ /* 0x000fc8000fffe0ff */
[----:B------:R-:W-:-:S04]  /*33e0*/  UISETP.NE.AND UP0, UPT, UR6, 0x1b, UPT ;  /* 0x0000001b0600788c */ /* 0x000fc8000bf05270 */
[----:B------:R-:W-:Y:S02]  /*33f0*/  USEL UR5, URZ, 0x1, UP0 ;  /* 0x00000001ff057887 */ /* 0x000fe40008000000 */
[----:B------:R-:W-:-:S04]  /*3400*/  USEL UR6, UR6, URZ, UP0 ;  /* 0x000000ff06067287 */ /* 0x000fc80008000000 */
[----:B------:R-:W-:Y:S01]  /*3410*/  ULEA UR6, UR6, UR4, 0x3 ;  /* 0x0000000406067291 */ /* 0x000fe2000f8e18ff */
[----:B-1----:R-:W-:-:S04]  /*3420*/  LOP3.LUT R3, R2, UR5, RZ, 0x3c, !PT ;  /* 0x0000000502037c12 */ /* 0x002fc8000f8e3cff */
[----:B------:R-:W-:Y:S01]  /*3430*/  SHF.L.U32 R3, R3, 0x1f, RZ ;  /* 0x0000001f03037819 */ /* 0x000fe200000006ff */
[----:B----4-:R-:W-:-:S07]  /*3440*/  IMAD.U32 R0, RZ, RZ, UR6 ;  /* 0x00000006ff007e24 */ /* 0x010fce000f8e00ff */
.L_x_63:
[----:B-1----:R1:W2:Y:S02]  /*3450*/  SYNCS.PHASECHK.TRANS64.TRYWAIT P0, [R0+URZ], R3 ;  /* 0x00000003000075a7 */ /* 0x0022a400080011ff */
[----:B--2---:R-:W-:Y:S05]  /*3460*/  @!P0 NANOSLEEP.SYNCS 0x989680 ;  /* 0x009896800000895d */ /* 0x004fea0003900000 */
[----:B------:R-:W2:Y:S02]  /*3470*/  @!P0 SYNCS.PHASECHK.TRANS64 P0, [R0+URZ], R3 ;  /* 0x00000003000085a7 */ /* 0x000ea400080010ff */
[----:B--2---:R-:W-:Y:S05]  /*3480*/  @P0 EXIT ;  /* 0x000000000000094d */ /* 0x004fea0003800000 */
[----:B------:R-:W-:Y:S05]  /*3490*/  BRA `(.L_x_63) ;  /* 0xfffffffc00ec7947 */ /* 0x000fea000383ffff */
.L_x_18:
[----:B------:R-:W-:-:S04]  /*34a0*/  UISETP.NE.AND UP1, UPT, UR37, URZ, UPT ;  /* 0x000000ff2500728c */ /* 0x000fc8000bf25270 */
[----:B------:R-:W-:-:S09]  /*34b0*/  UISETP.NE.OR UP1, UPT, UR8, 0x1, UP1 ;  /* 0x000000010800788c */ /* 0x000fd20008f25670 */
[----:B------:R-:W-:Y:S05]  /*34c0*/  BRA.U UP1, `(.L_x_64) ;  /* 0x0000000501487547 */ /* 0x000fea000b800000 */
[----:B------:R-:W-:Y:S01]  /*34d0*/  ISETP.NE.AND P2, PT, R2, RZ, PT ;  /* 0x000000ff0200720c */ /* 0x000fe20003f45270 */
[----:B------:R-:W-:Y:S01]  /*34e0*/  IMAD.MOV.U32 R12, RZ, RZ, 0x1 ;  /* 0x00000001ff0c7424 */ /* 0x000fe200078e00ff */
[----:B------:R-:W-:Y:S02]  /*34f0*/  CS2R R10, SRZ ;  /* 0x00000000000a7805 */ /* 0x000fe4000001ff00 */
[----:B------:R-:W-:Y:S01]  /*3500*/  CS2R R8, SRZ ;  /* 0x0000000000087805 */ /* 0x000fe2000001ff00 */
[----:B------:R-:W-:Y:S01]  /*3510*/  UMOV UR4, 0x400 ;  /* 0x0000040000047882 */ /* 0x000fe20000000000 */
[----:B------:R-:W-:Y:S01]  /*3520*/  UMOV UR6, URZ ;  /* 0x000000ff00067c82 */ /* 0x000fe20008000000 */
[----:B------:R-:W-:-:S12]  /*3530*/  ULEA UR37, UR37, UR4, 0x18 ;  /* 0x0000000425257291 */ /* 0x000fd8000f8ec0ff */
.L_x_68:
[----:B------:R-:W-:Y:S02]  /*3540*/  LEA R0, R8, UR37, 0x3 ;  /* 0x0000002508007c11 */ /* 0x000fe4000f8e18ff */
[----:B------:R-:W-:-:S03]  /*3550*/  SHF.L.U32 R5, R9, 0x1f, RZ ;  /* 0x0000001f09057819 */ /* 0x000fc600000006ff */
[----:B------:R-:W-:Y:S01]  /*3560*/  VIADD R4, R0, 0x240 ;  /* 0x0000024000047836 */ /* 0x000fe20000000000 */
[----:B------:R-:W1:Y:S02]  /*3570*/  SYNCS.PHASECHK.TRANS64.TRYWAIT P0, [R0+URZ+0x230], R5 ;  /* 0x00023005000075a7 */ /* 0x000e6400080011ff */
[----:B-1----:R-:W-:Y:S05]  /*3580*/  @!P0 BRA `(.L_x_65) ;  /* 0x0000004400848947 */ /* 0x002fea0003800000 */
.L_x_175:
[----:B------:R-:W-:Y:S01]  /*3590*/  ULEA UR5, UR6, UR37, 0x3 ;  /* 0x0000002506057291 */ /* 0x000fe2000f8e18ff */
[----:B------:R-:W-:Y:S02]  /*35a0*/  PRMT R4, RZ, 0x654, R4 ;  /* 0x00000654ff047816 */ /* 0x000fe40000000004 */
[----:B-1----:R-:W-:Y:S01]  /*35b0*/  SHF.L.U32 R5, R12, 0x1f, RZ ;  /* 0x0000001f0c057819 */ /* 0x002fe200000006ff */
[----:B------:R-:W-:Y:S01]  /*35c0*/  UIADD3 UR4, UPT, UPT, UR5, 0x1d0, URZ ;  /* 0x000001d005047890 */ /* 0x000fe2000fffe0ff */
[----:B------:R1:W-:Y:S05]  /*35d0*/  SYNCS.ARRIVE.TRANS64.RED.A1T0 RZ, [R4+URZ], RZ ;  /* 0x000000ff04ff79a7 */ /* 0x0003ea00081004ff */
[----:B------:R-:W-:Y:S01]  /*35e0*/  IMAD.U32 R7, RZ, RZ, UR4 ;  /* 0x00000004ff077e24 */ /* 0x000fe2000f8e00ff */
[----:B------:R-:W2:Y:S04]  /*35f0*/  SYNCS.PHASECHK.TRANS64.TRYWAIT P0, [UR5+0x1e0], R5 ;  /* 0x0001e005ff0075a7 */ /* 0x000ea80008001105 */
[----:B------:R-:W-:Y:S01]  /*3600*/  PRMT R6, R2, 0x654, R7 ;  /* 0x0000065402067816 */ /* 0x000fe20000000007 */
[----:B-1----:R-:W-:Y:S01]  /*3610*/  @!P2 IMAD.MOV.U32 R4, RZ, RZ, 0x10 ;  /* 0x00000010ff04a424 */ /* 0x002fe200078e00ff */
[----:B--2---:R-:W-:Y:S06]  /*3620*/  @!P0 BRA `(.L_x_66) ;  /* 0x0000004400708947 */ /* 0x004fec0003800000 */
.L_x_177:
[----:B------:R-:W-:Y:S01]  /*3630*/  ULEA UR4, UR6, UR37, 0x4 ;  /* 0x0000002506047291 */ /* 0x000fe2000f8e20ff */
[----:B------:R-:W-:Y:S01]  /*3640*/  SEL R3, R6, R3, !P2 ;  /* 0x0000000306037207 */ /* 0x000fe20005000000 */
[----:B------:R-:W-:Y:S01]  /*3650*/  UIADD3 UR5, UPT, UPT, UR5, 0x1d0, URZ ;  /* 0x000001d005057890 */ /* 0x000fe2000fffe0ff */
[----:B-1----:R-:W-:Y:S01]  /*3660*/  LEA R0, R11, UR37, 0x3 ;  /* 0x000000250b007c11 */ /* 0x002fe2000f8e18ff */
[----:B------:R-:W-:Y:S01]  /*3670*/  UIADD3 UR4, UPT, UPT, UR4, 0x260, URZ ;  /* 0x0000026004047890 */ /* 0x000fe2000fffe0ff */
[----:B------:R-:W-:Y:S01]  /*3680*/  SHF.L.U32 R5, R10, 0x1f, RZ ;  /* 0x0000001f0a057819 */ /* 0x000fe200000006ff */
[----:B------:R1:W-:Y:S01]  /*3690*/  @!P2 SYNCS.ARRIVE.TRANS64.RED RZ, [R3+URZ], R4 ;  /* 0x0000000403ffa9a7 */ /* 0x0003e200080004ff */
[----:B------:R-:W-:Y:S01]  /*36a0*/  UIADD3 UR6, UPT, UPT, UR6, 0x1, URZ ;  /* 0x0000000106067890 */ /* 0x000fe2000fffe0ff */
[----:B------:R-:W-:-:S03]  /*36b0*/  VIADD R8, R8, 0x1 ;  /* 0x0000000108087836 */ /* 0x000fc60000000000 */
[----:B------:R-:W-:Y:S02]  /*36c0*/  UISETP.NE.AND UP0, UPT, UR6, 0x2, UPT ;  /* 0x000000020600788c */ /* 0x000fe4000bf05270 */
[----:B------:R-:W-:Y:S06]  /*36d0*/  UGETNEXTWORKID.BROADCAST [UR4], [UR5] ;  /* 0x00000000040073ca */ /* 0x000fec0008000100 */
[----:B------:R-:W-:Y:S01]  /*36e0*/  USEL UR4, URZ, 0x1, UP0 ;  /* 0x00000001ff047887 */ /* 0x000fe20008000000 */
[----:B------:R-:W-:Y:S01]  /*36f0*/  ISETP.NE.AND P0, PT, R8, 0x2, PT ;  /* 0x000000020800780c */ /* 0x000fe20003f05270 */
[----:B------:R-:W-:Y:S01]  /*3700*/  USEL UR6, UR6, URZ, UP0 ;  /* 0x000000ff06067287 */ /* 0x000fe20008000000 */
[----:B------:R-:W2:Y:S03]  /*3710*/  SYNCS.PHASECHK.TRANS64.TRYWAIT P1, [R0+URZ+0x1d0], R5 ;  /* 0x0001d005000075a7 */ /* 0x000ea600080211ff */
[----:B------:R-:W-:Y:S01]  /*3720*/  LOP3.LUT R12, R12, UR4, RZ, 0x3c, !PT ;  /* 0x000000040c0c7c12 */ /* 0x000fe2000f8e3cff */
[----:B-12---:R-:W-:Y:S07]  /*3730*/  @!P1 BRA `(.L_x_67) ;  /* 0x0000004400449947 */ /* 0x006fee0003800000 */
.L_x_178:
[C---:B------:R-:W-:Y:S01]  /*3740*/  LEA R4, R11.reuse, UR37, 0x4 ;  /* 0x000000250b047c11 */ /* 0x040fe2000f8e20ff */
[----:B-1----:R-:W-:Y:S01]  /*3750*/  VIADD R0, R0, 0x1e0 ;  /* 0x000001e000007836 */ /* 0x002fe20000000000 */
[----:B------:R-:W-:Y:S01]  /*3760*/  SEL R8, R8, RZ, P0 ;  /* 0x000000ff08087207 */ /* 0x000fe20000000000 */
[----:B------:R-:W-:-:S03]  /*3770*/  VIADD R11, R11, 0x1 ;  /* 0x000000010b0b7836 */ /* 0x000fc60000000000 */
[----:B------:R-:W1:Y:S01]  /*3780*/  LDS.128 R4, [R4+0x260] ;  /* 0x0002600004047984 */ /* 0x000e620000000c00 */
[----:B------:R-:W-:Y:S02]  /*3790*/  PRMT R0, RZ, 0x654, R0 ;  /* 0x00000654ff007816 */ /* 0x000fe40000000000 */
[C---:B------:R-:W-:Y:S01]  /*37a0*/  ISETP.NE.AND P1, PT, R11.reuse, 0x2, PT ;  /* 0x000000020b00780c */ /* 0x040fe20003f25270 */
[----:B------:R-:W-:Y:S01]  /*37b0*/  @!PT LDS RZ, [RZ] ;  /* 0x00000000fffff984 */ /* 0x000fe20000000800 */
[----:B------:R-:W-:Y:S01]  /*37c0*/  @!PT LDS RZ, [RZ] ;  /* 0x00000000fffff984 */ /* 0x000fe20000000800 */
[----:B------:R-:W-:Y:S01]  /*37d0*/  @!PT LDS RZ, [RZ] ;  /* 0x00000000fffff984 */ /* 0x000fe20000000800 */
[----:B------:R-:W-:Y:S01]  /*37e0*/  @!PT LDS RZ, [RZ] ;  /* 0x00000000fffff984 */ /* 0x000fe20000000800 */
[----:B------:R2:W-:Y:S06]  /*37f0*/  MEMBAR.ALL.CTA ;  /* 0x0000000000007992 */ /* 0x0005ec0000008000 */
[----:B--2---:R-:W2:Y:S01]  /*3800*/  FENCE.VIEW.ASYNC.S ;  /* 0x00000000000073c6 */ /* 0x004ea20000000000 */
[----:B------:R-:W-:Y:S01]  /*3810*/  SEL R11, R11, RZ, P1 ;  /* 0x000000ff0b0b7207 */ /* 0x000fe20000800000 */
[----:B--2---:R2:W-:Y:S01]  /*3820*/  SYNCS.ARRIVE.TRANS64.RED.A1T0 RZ, [R0+URZ], RZ ;  /* 0x000000ff00ff79a7 */ /* 0x0045e200081004ff */
[----:B-1----:R-:W-:-:S02]  /*3830*/  LOP3.LUT P3, RZ, R6, 0x1, RZ, 0xc0, !PT ;  /* 0x0000000106ff7812 */ /* 0x002fc4000786c0ff */
[----:B------:R-:W-:-:S04]  /*3840*/  SEL R5, RZ, 0x1, P1 ;  /* 0x00000001ff057807 */ /* 0x000fc80000800000 */
[----:B------:R-:W-:Y:S02]  /*3850*/  LOP3.LUT R10, R10, R5, RZ, 0x3c, !PT ;  /* 0x000000050a0a7212 */ /* 0x000fe400078e3cff */
[----:B--2---:R-:W-:-:S04]  /*3860*/  SEL R0, RZ, 0x1, P0 ;  /* 0x00000001ff007807 */ /* 0x004fc80000000000 */
[----:B------:R-:W-:Y:S01]  /*3870*/  LOP3.LUT R9, R9, R0, RZ, 0x3c, !PT ;  /* 0x0000000009097212 */ /* 0x000fe200078e3cff */
[----:B------:R-:W-:Y:S06]  /*3880*/  @P3 BRA `(.L_x_68) ;  /* 0xfffffffc002c3947 */ /* 0x000fec000383ffff */
[----:B------:R-:W-:Y:S01]  /*3890*/  ULEA UR5, UR6, UR37, 0x3 ;  /* 0x0000002506057291 */ /* 0x000fe2000f8e18ff */
[----:B------:R-:W-:-:S08]  /*38a0*/  SHF.L.U32 R3, R12, 0x1f, RZ ;  /* 0x0000001f0c037819 */ /* 0x000fd000000006ff */
[----:B------:R-:W1:Y:S02]  /*38b0*/  SYNCS.PHASECHK.TRANS64 P0, [UR5+0x1e0], R3 ;  /* 0x0001e003ff0075a7 */ /* 0x000e640008001005 */
[----:B-1----:R-:W-:Y:S05]  /*38c0*/  @P0 BRA `(.L_x_69) ;  /* 0x0000000000080947 */ /* 0x002fea0003800000 */
[----:B------:R-:W1:Y:S02]  /*38d0*/  SYNCS.PHASECHK.TRANS64.TRYWAIT P0, [UR5+0x1e0], R3 ;  /* 0x0001e003ff0075a7 */ /* 0x000e640008001105 */
[----:B-1----:R-:W-:Y:S05]  /*38e0*/  @!P0 BRA `(.L_x_70) ;  /* 0x0000004000ec8947 */ /* 0x002fea0003800000 */
.L_x_69:
[----:B------:R-:W-:-:S04]  /*38f0*/  UIADD3 UR4, UPT, UPT, UR6, 0x1, URZ ;  /* 0x0000000106047890 */ /* 0x000fc8000fffe0ff */
[----:B------:R-:W-:-:S04]  /*3900*/  UISETP.NE.AND UP0, UPT, UR4, 0x2, UPT ;  /* 0x000000020400788c */ /* 0x000fc8000bf05270 */
[----:B------:R-:W-:Y:S02]  /*3910*/  USEL UR7, URZ, 0x1, UP0 ;  /* 0x00000001ff077887 */ /* 0x000fe40008000000 */
[----:B------:R-:W-:-:S04]  /*3920*/  USEL UR4, UR4, URZ, UP0 ;  /* 0x000000ff04047287 */ /* 0x000fc80008000000 */
[----:B------:R-:W-:Y:S01]  /*3930*/  ULEA UR4, UR4, UR37, 0x3 ;  /* 0x0000002504047291 */ /* 0x000fe2000f8e18ff */
[----:B-1----:R-:W-:-:S04]  /*3940*/  LOP3.LUT R3, R12, UR7, RZ, 0x3c, !PT ;  /* 0x000000070c037c12 */ /* 0x002fc8000f8e3cff */
[----:B------:R-:W-:-:S04]  /*3950*/  SHF.L.U32 R0, R3, 0x1f, RZ ;  /* 0x0000001f03007819 */ /* 0x000fc800000006ff */
[----:B------:R-:W1:Y:S02]  /*3960*/  SYNCS.PHASECHK.TRANS64 P0, [UR4+0x1e0], R0 ;  /* 0x0001e000ff0075a7 */ /* 0x000e640008001004 */
[----:B-1----:R-:W-:Y:S05]  /*3970*/  @P0 EXIT ;  /* 0x000000000000094d */ /* 0x002fea0003800000 */
[----:B------:R-:W-:Y:S02]  /*3980*/  SHF.L.U32 R3, R3, 0x1f, RZ ;  /* 0x0000001f03037819 */ /* 0x000fe400000006ff */
[----:B------:R-:W-:-:S07]  /*3990*/  MOV R0, UR4 ;  /* 0x0000000400007c02 */ /* 0x000fce0008000f00 */
.L_x_71:
[----:B-1----:R1:W2:Y:S02]  /*39a0*/  SYNCS.PHASECHK.TRANS64.TRYWAIT P0, [R0+URZ+0x1e0], R3 ;  /* 0x0001e003000075a7 */ /* 0x0022a400080011ff */
[----:B--2---:R-:W-:Y:S05]  /*39b0*/  @!P0 NANOSLEEP.SYNCS 0x989680 ;  /* 0x009896800000895d */ /* 0x004fea0003900000 */
[----:B------:R-:W2:Y:S02]  /*39c0*/  @!P0 SYNCS.PHASECHK.TRANS64 P0, [R0+URZ+0x1e0], R3 ;  /* 0x0001e003000085a7 */ /* 0x000ea400080010ff */
[----:B--2---:R-:W-:Y:S05]  /*39d0*/  @P0 EXIT ;  /* 0x000000000000094d */ /* 0x004fea0003800000 */
[----:B------:R-:W-:Y:S05]  /*39e0*/  BRA `(.L_x_71) ;  /* 0xfffffffc00ec7947 */ /* 0x000fea000383ffff */
.L_x_64:
[----:B------:R-:W-:-:S09]  /*39f0*/  UISETP.NE.AND UP1, UPT, UR8, URZ, UPT ;  /* 0x000000ff0800728c */ /* 0x000fd2000bf25270 */
[----:B------:R-:W-:Y:S05]  /*3a00*/  BRA.U UP1, `(.L_x_72) ;  /* 0x0000000d01947547 */ /* 0x000fea000b800000 */
[----:B------:R-:W-:Y:S01]  /*3a10*/  UMOV UR4, 0x40 ;  /* 0x0000004000047882 */ /* 0x000fe20000000000 */
[----:B------:R-:W-:Y:S01]  /*3a20*/  NOP ;  /* 0x0000000000007918 */ /* 0x000fe20000000000 */
[----:B------:R-:W-:Y:S01]  /*3a30*/  ULEA UR4, UR37, UR4, 0x18 ;  /* 0x0000000425047291 */ /* 0x000fe2000f8ec0ff */
[----:B------:R-:W-:Y:S02]  /*3a40*/  UMOV UR5, 0x400 ;  /* 0x0000040000057882 */ /* 0x000fe40000000000 */
[----:B------:R-:W-:-:S06]  /*3a50*/  ULEA UR37, UR37, UR5, 0x18 ;  /* 0x0000000525257291 */ /* 0x000fcc000f8ec0ff */
[----:B------:R-:W1:Y:S02]  /*3a60*/  LDS.U8 R0, [UR4+0x1c] ;  /* 0x00001c04ff007984 */ /* 0x000e640008000000 */
[----:B-1----:R-:W-:-:S13]  /*3a70*/  ISETP.NE.AND P0, PT, R0, RZ, PT ;  /* 0x000000ff0000720c */ /* 0x002fda0003f05270 */
[----:B------:R-:W-:Y:S05]  /*3a80*/  @P0 BRA `(.L_x_73) ;  /* 0x0000000000580947 */ /* 0x000fea0003800000 */
[----:B------:R-:W-:-:S13]  /*3a90*/  ELECT P0, URZ, PT ;  /* 0x0000000000ff782f */ /* 0x000fda0003800000 */
[----:B------:R-:W-:Y:S05]  /*3aa0*/  @!P0 BRA `(.L_x_74) ;  /* 0x0000000000608947 */ /* 0x000fea0003800000 */
[----:B------:R-:W-:Y:S01]  /*3ab0*/  UMOV UR5, 0x10 ;  /* 0x0000001000057882 */ /* 0x000fe20000000000 */
[----:B------:R-:W-:Y:S01]  /*3ac0*/  HFMA2 R0, -RZ, RZ, 0, 5.9604644775390625e-08 ;  /* 0x00000001ff007431 */ /* 0x000fe200000001ff */
[----:B------:R-:W-:-:S03]  /*3ad0*/  MOV R2, 0xffff ;  /* 0x0000ffff00027802 */ /* 0x000fc60000000f00 */
[----:B------:R-:W-:Y:S04]  /*3ae0*/  DEPBAR.LE SB1, 0x36 ;  /* 0x00009d800000791a */ /* 0x000fe80000000000 */
[----:B------:R-:W1:Y:S02]  /*3af0*/  UTCATOMSWS.FIND_AND_SET.ALIGN UP0, UR5, UR5 ;  /* 0x00000005000575e3 */ /* 0x000e640008000800 */
[----:B-1----:R-:W-:Y:S01]  /*3b00*/  MOV R3, UR5 ;  /* 0x0000000500037c02 */ /* 0x002fe20008000f00 */
[----:B------:R-:W-:Y:S06]  /*3b10*/  BRA.U UP0, `(.L_x_75) ;  /* 0x0000000100187547 */ /* 0x000fec000b800000 */
.L_x_76:
[----:B------:R-:W-:Y:S05]  /*3b20*/  NANOSLEEP 0x64 ;  /* 0x000000640000795d */ /* 0x000fea0003800000 */
[----:B------:R-:W-:-:S05]  /*3b30*/  UMOV UR5, 0x10 ;  /* 0x0000001000057882 */ /* 0x000fca0000000000 */
[----:B------:R-:W-:Y:S04]  /*3b40*/  DEPBAR.LE SB1, 0x36 ;  /* 0x00009d800000791a */ /* 0x000fe80000000000 */
[----:B------:R-:W1:Y:S02]  /*3b50*/  UTCATOMSWS.FIND_AND_SET.ALIGN UP0, UR5, UR5 ;  /* 0x00000005000575e3 */ /* 0x000e640008000800 */
[----:B-1----:R-:W-:Y:S01]  /*3b60*/  MOV R3, UR5 ;  /* 0x0000000500037c02 */ /* 0x002fe20008000f00 */
[----:B------:R-:W-:Y:S05]  /*3b70*/  BRA.U !UP0, `(.L_x_76) ;  /* 0xfffffffd08e87547 */ /* 0x000fea000b83ffff */
.L_x_75:
[-C--:B------:R-:W-:Y:S02]  /*3b80*/  SHF.L.U32 R2, R2, R3.reuse, RZ ;  /* 0x0000000302027219 */ /* 0x080fe400000006ff */
[----:B------:R-:W-:Y:S01]  /*3b90*/  SHF.L.U32 R0, R0, R3, RZ ;  /* 0x0000000300007219 */ /* 0x000fe200000006ff */
[----:B------:R-:W-:Y:S02]  /*3ba0*/  IMAD.SHL.U32 R3, R3, 0x20, RZ ;  /* 0x0000002003037824 */ /* 0x000fe400078e00ff */
[----:B------:R1:W-:Y:S04]  /*3bb0*/  ATOMS.OR RZ, [UR4+0x14], R2 ;  /* 0x00001402ffff798c */ /* 0x0003e8000b000004 */
[----:B------:R1:W-:Y:S04]  /*3bc0*/  ATOMS.OR RZ, [UR4+0x18], R0 ;  /* 0x00001800ffff798c */ /* 0x0003e8000b000004 */
[----:B------:R1:W-:Y:S01]  /*3bd0*/  STS [UR37+0x280], R3 ;  /* 0x00028003ff007988 */ /* 0x0003e20008000825 */
[----:B------:R-:W-:Y:S05]  /*3be0*/  BRA `(.L_x_74) ;  /* 0x0000000000107947 */ /* 0x000fea0003800000 */
.L_x_73:
[----:B------:R-:W-:Y:S02]  /*3bf0*/  MOV R0, 0xffffffff ;  /* 0xffffffff00007802 */ /* 0x000fe40000000f00 */
[----:B------:R-:W-:-:S03]  /*3c00*/  MOV R2, 0x3c30 ;  /* 0x00003c3000027802 */ /* 0x000fc60000000f00 */
[----:B------:R1:W-:Y:S04]  /*3c10*/  STS [UR37+0x280], R0 ;  /* 0x00028000ff007988 */ /* 0x0003e80008000825 */
[----:B-1-3-5:R-:W-:Y:S05]  /*3c20*/  CALL.REL.NOINC `($__internal_1_$__cuda_sm10x_tcgen05_guardrail_trap_phase_invalid_during_alloc) ;  /* 0x0000004400687944 */ /* 0x02afea0003c00000 */
.L_x_74:
[----:B------:R-:W-:Y:S05]  /*3c30*/  WARPSYNC.ALL ;  /* 0x0000000000007948 */ /* 0x000fea0003800000 */
[----:B------:R-:W2:Y:S01]  /*3c40*/  S2UR UR6, SR_CgaCtaId ;  /* 0x00000000000679c3 */ /* 0x000ea20000008800 */
[----:B------:R-:W-:Y:S01]  /*3c50*/  UMOV UR4, 0x400 ;  /* 0x0000040000047882 */ /* 0x000fe20000000000 */
[----:B------:R-:W-:-:S06]  /*3c60*/  NOP ;  /* 0x0000000000007918 */ /* 0x000fcc0000000000 */
[----:B------:R-:W-:Y:S06]  /*3c70*/  BAR.ARV 0x6, 0xa0 ;  /* 0x0182800000007b1d */ /* 0x000fec0000002000 */
[----:B------:R-:W4:Y:S01]  /*3c80*/  LDCU UR7, c[0x0][0x38c] ;  /* 0x00007180ff0777ac */ /* 0x000f220008000800 */
[----:B------:R-:W-:Y:S01]  /*3c90*/  IMAD.MOV.U32 R11, RZ, RZ, 0x1 ;  /* 0x00000001ff0b7424 */ /* 0x000fe200078e00ff */
[----:B------:R-:W-:Y:S01]  /*3ca0*/  CS2R R8, SRZ ;  /* 0x0000000000087805 */ /* 0x000fe2000001ff00 */
[----:B------:R-:W-:Y:S01]  /*3cb0*/  IMAD.MOV.U32 R10, RZ, RZ, RZ ;  /* 0x000000ffff0a7224 */ /* 0x000fe200078e00ff */
[----:B------:R-:W-:Y:S01]  /*3cc0*/  UMOV UR18, URZ ;  /* 0x000000ff00127c82 */ /* 0x000fe20008000000 */
[----:B------:R-:W-:Y:S01]  /*3cd0*/  UMOV UR17, URZ ;  /* 0x000000ff00117c82 */ /* 0x000fe20008000000 */
[----:B------:R-:W-:Y:S01]  /*3ce0*/  UMOV UR22, 0x0 ;  /* 0x0000000000167882 */ /* 0x000fe20000000000 */
[----:B------:R-:W-:Y:S01]  /*3cf0*/  UMOV UR23, 0x4100010 ;  /* 0x0410001000177882 */ /* 0x000fe20000000000 */
[----:B------:R-:W-:Y:S01]  /*3d00*/  UMOV UR20, 0x0 ;  /* 0x0000000000147882 */ /* 0x000fe20000000000 */
[----:B------:R-:W-:Y:S01]  /*3d10*/  UMOV UR21, 0x4100010 ;  /* 0x0410001000157882 */ /* 0x000fe20000000000 */
[----:B--2---:R-:W-:Y:S01]  /*3d20*/  ULEA UR6, UR6, UR4, 0x18 ;  /* 0x0000000406067291 */ /* 0x004fe2000f8ec0ff */
[----:B------:R-:W2:Y:S03]  /*3d30*/  LDCU UR4, c[0x0][0x38c] ;  /* 0x00007180ff0477ac */ /* 0x000ea60008000800 */
[----:B------:R-:W-:-:S02]  /*3d40*/  UIADD3 UR11, UPT, UPT, UR6, 0x2600, URZ ;  /* 0x00002600060b7890 */ /* 0x000fc4000fffe0ff */
[----:B----4-:R-:W-:-:S03]  /*3d50*/  UIADD3 UR7, UPT, UPT, UR7, 0x3f, URZ ;  /* 0x0000003f07077890 */ /* 0x010fc6000fffe0ff */
[----:B-1----:R-:W1:Y:S01]  /*3d60*/  LDS R0, [UR6+0x280] ;  /* 0x00028006ff007984 */ /* 0x002e620008000800 */
[----:B------:R-:W-:Y:S02]  /*3d70*/  UIADD3 UR12, UPT, UPT, UR6, 0x1d600, URZ ;  /* 0x0001d600060c7890 */ /* 0x000fe4000fffe0ff */
[----:B------:R-:W-:Y:S02]  /*3d80*/  USHF.R.S32.HI UR5, URZ, 0x1f, UR7 ;  /* 0x0000001fff057899 */ /* 0x000fe40008011407 */
[----:B------:R-:W-:Y:S02]  /*3d90*/  USHF.R.U32.HI UR11, URZ, 0x4, UR11 ;  /* 0x00000004ff0b7899 */ /* 0x000fe4000801160b */
[----:B------:R-:W-:Y:S02]  /*3da0*/  ULEA.HI UR5, UR5, UR7, URZ, 0x6 ;  /* 0x0000000705057291 */ /* 0x000fe4000f8f30ff */
[----:B------:R-:W-:Y:S02]  /*3db0*/  USHF.R.U32.HI UR12, URZ, 0x4, UR12 ;  /* 0x00000004ff0c7899 */ /* 0x000fe4000801160c */
[----:B------:R-:W-:-:S02]  /*3dc0*/  USHF.R.S32.HI UR5, URZ, 0x6, UR5 ;  /* 0x00000006ff057899 */ /* 0x000fc40008011405 */
[----:B------:R-:W-:Y:S02]  /*3dd0*/  ULOP3.LUT UR11, UR11, 0x3fff, URZ, 0xc0, !UPT ;  /* 0x00003fff0b0b7892 */ /* 0x000fe4000f8ec0ff */
[----:B------:R-:W-:Y:S02]  /*3de0*/  UISETP.LT.AND UP0, UPT, UR5, 0x1, UPT ;  /* 0x000000010500788c */ /* 0x000fe4000bf01270 */
[----:B------:R-:W-:Y:S02]  /*3df0*/  ULOP3.LUT UR12, UR12, 0x3fff, URZ, 0xc0, !UPT ;  /* 0x00003fff0c0c7892 */ /* 0x000fe4000f8ec0ff */
[----:B------:R-:W-:Y:S02]  /*3e00*/  USEL UR10, UR5, 0x1, !UP0 ;  /* 0x00000001050a7887 */ /* 0x000fe4000c000000 */
[----:B------:R-:W-:Y:S02]  /*3e10*/  ULOP3.LUT UR11, UR11, 0x10000, URZ, 0xfc, !UPT ;  /* 0x000100000b0b7892 */ /* 0x000fe4000f8efcff */
[----:B------:R-:W-:-:S02]  /*3e20*/  ULOP3.LUT UR12, UR12, 0x10000, URZ, 0xfc, !UPT ;  /* 0x000100000c0c7892 */ /* 0x000fc4000f8efcff */
[----:B------:R-:W-:Y:S02]  /*3e30*/  UIADD3 UR10, UPT, UPT, -UR10, URZ, URZ ;  /* 0x000000ff0a0a7290 */ /* 0x000fe4000fffe1ff */
[----:B--2---:R-:W-:Y:S01]  /*3e40*/  UISETP.GE.AND UP3, UPT, UR4, 0x1, UPT ;  /* 0x000000010400788c */ /* 0x004fe2000bf66270 */
[----:B-1----:R-:W-:-:S15]  /*3e50*/  R2UR UR19, R0 ;  /* 0x00000000001372ca */ /* 0x002fde00000e0000 */
.L_x_83:
[----:B------:R-:W-:Y:S02]  /*3e60*/  LEA R0, R10, UR6, 0x3 ;  /* 0x000000060a007c11 */ /* 0x000fe4000f8e18ff */
[----:B------:R-:W-:Y:S02]  /*3e70*/  SHF.L.U32 R5, R9, 0x1f, RZ ;  /* 0x0000001f09057819 */ /* 0x000fe400000006ff */
[----:B------:R-:W-:Y:S01]  /*3e80*/  PLOP3.LUT P0, PT, PT, PT, UP3, 0x80, 0x8 ;  /* 0x000000000008781c */ /* 0x000fe20003f0f038 */
[----:B------:R-:W-:Y:S01]  /*3e90*/  VIADD R3, R0, 0x1e0 ;  /* 0x000001e000037836 */ /* 0x000fe20000000000 */
[----:B-1----:R-:W1:Y:S02]  /*3ea0*/  SYNCS.PHASECHK.TRANS64.TRYWAIT P1, [R0+URZ+0x1d0], R5 ;  /* 0x0001d005000075a7 */ /* 0x002e6400080211ff */
[----:B-1--4-:R-:W-:Y:S09]  /*3eb0*/  @!P1 BRA `(.L_x_77) ;  /* 0x0000003c00909947 */ /* 0x012ff20003800000 */
.L_x_180:
[----:B------:R-:W-:Y:S01]  /*3ec0*/  LEA R4, R10, UR6, 0x4 ;  /* 0x000000060a047c11 */ /* 0x000fe2000f8e20ff */
[----:B------:R-:W-:Y:S01]  /*3ed0*/  @UP3 ULEA UR4, UR17, UR6, 0x3 ;  /* 0x0000000611043291 */ /* 0x000fe2000f8e18ff */
[----:B------:R-:W-:Y:S01]  /*3ee0*/  PLOP3.LUT P2, PT, PT, PT, PT, 0x80, 0x8 ;  /* 0x000000000008781c */ /* 0x000fe20003f4f070 */
[----:B------:R-:W-:Y:S01]  /*3ef0*/  ULEA UR8, UR18, UR6, 0x3 ;  /* 0x0000000612087291 */ /* 0x000fe2000f8e18ff */
[----:B------:R-:W-:Y:S02]  /*3f00*/  PRMT R3, RZ, 0x654, R3 ;  /* 0x00000654ff037816 */ /* 0x000fe40000000003 */
[----:B-1----:R-:W1:Y:S01]  /*3f10*/  LDS.128 R4, [R4+0x260] ;  /* 0x0002600004047984 */ /* 0x002e620000000c00 */
[----:B------:R-:W-:Y:S02]  /*3f20*/  @P0 SHF.L.U32 R2, R8, 0x1f, RZ ;  /* 0x0000001f08020819 */ /* 0x000fe400000006ff */
[----:B------:R-:W-:Y:S01]  /*3f30*/  SHF.L.U32 R0, R11, 0x1f, RZ ;  /* 0x0000001f0b007819 */ /* 0x000fe200000006ff */
[----:B------:R-:W-:Y:S01]  /*3f40*/  @!PT LDS RZ, [RZ] ;  /* 0x00000000fffff984 */ /* 0x000fe20000000800 */
[----:B------:R-:W-:Y:S01]  /*3f50*/  @!PT LDS RZ, [RZ] ;  /* 0x00000000fffff984 */ /* 0x000fe20000000800 */
[----:B------:R-:W-:Y:S01]  /*3f60*/  @!PT LDS RZ, [RZ] ;  /* 0x00000000fffff984 */ /* 0x000fe20000000800 */
[----:B------:R-:W-:Y:S01]  /*3f70*/  @!PT LDS RZ, [RZ] ;  /* 0x00000000fffff984 */ /* 0x000fe20000000800 */
[----:B------:R2:W-:Y:S06]  /*3f80*/  MEMBAR.ALL.CTA ;  /* 0x0000000000007992 */ /* 0x0005ec0000008000 */
[----:B--2---:R-:W2:Y:S02]  /*3f90*/  FENCE.VIEW.ASYNC.S ;  /* 0x00000000000073c6 */ /* 0x004ea40000000000 */
[----:B--2---:R2:W-:Y:S01]  /*3fa0*/  SYNCS.ARRIVE.TRANS64.RED.A1T0 RZ, [R3+URZ], RZ ;  /* 0x000000ff03ff79a7 */ /* 0x0045e200081004ff */
[----:B------:R2:W4:Y:S01]  /*3fb0*/  @P0 SYNCS.PHASECHK.TRANS64.TRYWAIT P2, [UR4], R2 ;  /* 0x00000002ff0005a7 */ /* 0x0005220008041104 */
[----:B------:R-:W-:Y:S01]  /*3fc0*/  ULEA.HI UR4, UR18, UR18, URZ, 0x1 ;  /* 0x0000001212047291 */ /* 0x000fe2000f8f08ff */
[----:B-1----:R-:W-:-:S03]  /*3fd0*/  LOP3.LUT P1, RZ, R6, 0x1, RZ, 0xc0, !PT ;  /* 0x0000000106ff7812 */ /* 0x002fc6000782c0ff */
[----:B------:R-:W-:Y:S02]  /*3fe0*/  USHF.L.U32 UR9, UR4, 0x5, URZ ;  /* 0x0000000504097899 */ /* 0x000fe400080006ff */
[----:B------:R-:W-:Y:S02]  /*3ff0*/  ULOP3.LUT UR4, UR4, 0xffe, URZ, 0xc0, !UPT ;  /* 0x00000ffe04047892 */ /* 0x000fe4000f8ec0ff */
[----:B------:R-:W-:Y:S02]  /*4000*/  ULOP3.LUT UR9, UR9, 0xffffffc0, URZ, 0xc0, !UPT ;  /* 0xffffffc009097892 */ /* 0x000fe4000f8ec0ff */
[----:B------:R-:W-:Y:S02]  /*4010*/  UIADD3 UR4, UPT, UPT, -UR4, UR18, URZ ;  /* 0x0000001204047290 */ /* 0x000fe4000fffe1ff */
[----:B------:R-:W-:Y:S01]  /*4020*/  UIADD3 UR9, UPT, UPT, UR19, UR9, URZ ;  /* 0x0000000913097290 */ /* 0x000fe2000fffe0ff */
[----:B------:R-:W1:Y:S03]  /*4030*/  SYNCS.PHASECHK.TRANS64.TRYWAIT P0, [UR8+0x210], R0 ;  /* 0x00021000ff0075a7 */ /* 0x000e660008001108 */
[----:B------:R-:W-:Y:S01]  /*4040*/  ULEA UR9, UR4, UR9, 0x14 ;  /* 0x0000000904097291 */ /* 0x000fe2000f8ea0ff */
[----:B-12-4-:R-:W-:Y:S11]  /*4050*/  @!P0 BRA `(.L_x_78) ;  /* 0x0000003c003c8947 */ /* 0x016ff60003800000 */
.L_x_182:
[----:B------:R-:W-:Y:S01]  /*4060*/  IADD3 R10, PT, PT, R10, 0x1, RZ ;  /* 0x000000010a0a7810 */ /* 0x000fe20007ffe0ff */
[----:B------:R-:W-:Y:S06]  /*4070*/  BRA.U !UP3, `(.L_x_79) ;  /* 0x000000010b987547 */ /* 0x000fec000b800000 */
[----:B------:R-:W-:Y:S01]  /*4080*/  UPLOP3.LUT UP4, UPT, UPT, UPT, UPT, 0x40, 0x4 ;  /* 0x000000000004789c */ /* 0x000fe20003f8e870 */
[----:B------:R-:W-:Y:S01]  /*4090*/  UMOV UR16, UR10 ;  /* 0x0000000a00107c82 */ /* 0x000fe20008000000 */
[----:B------:R-:W-:Y:S01]  /*40a0*/  UMOV UR15, UR5 ;  /* 0x00000005000f7c82 */ /* 0x000fe20008000000 */
[----:B------:R-:W-:-:S08]  /*40b0*/  UMOV UR14, UR17 ;  /* 0x00000011000e7c82 */ /* 0x000fd00008000000 */
.L_x_82:
[----:B------:R-:W-:Y:S02]  /*40c0*/  UIADD3 UR16, UPT, UPT, UR16, 0x1, URZ ;  /* 0x0000000110107890 */ /* 0x000fe4000fffe0ff */
[----:B--2---:R-:W-:Y:S02]  /*40d0*/  ULEA UR7, UR14, UR6, 0x3 ;  /* 0x000000060e077291 */ /* 0x004fe4000f8e18ff */
[----:B------:R-:W-:Y:S01]  /*40e0*/  UISETP.NE.AND UP0, UPT, UR16, URZ, UPT ;  /* 0x000000ff1000728c */ /* 0x000fe2000bf05270 */
[----:B----4-:R-:W-:Y:S10]  /*40f0*/  @P2 BRA `(.L_x_80) ;  /* 0x00000000000c2947 */ /* 0x010ff40003800000 */
[----:B-1----:R-:W-:Y:S04]  /*4100*/  SHF.L.U32 R3, R8, 0x1f, RZ ;  /* 0x0000001f08037819 */ /* 0x002fe800000006ff */
[----:B------:R-:W1:Y:S02]  /*4110*/  SYNCS.PHASECHK.TRANS64.TRYWAIT P0, [UR7], R3 ;  /* 0x00000003ff0075a7 */ /* 0x000e640008001107 */
[----:B-1----:R-:W-:Y:S05]  /*4120*/  @!P0 BRA `(.L_x_81) ;  /* 0x0000003c00208947 */ /* 0x002fea0003800000 */
.L_x_80:
[----:B------:R-:W-:Y:S01]  /*4130*/  UISETP.NE.AND UP1, UPT, UR15, 0x1, UPT ;  /* 0x000000010f00788c */ /* 0x000fe2000bf25270 */
[----:B------:R-:W-:Y:S01]  /*4140*/  PLOP3.LUT P2, PT, PT, PT, PT, 0x80, 0x8 ;  /* 0x000000000008781c */ /* 0x000fe20003f4f070 */
[----:B------:R-:W-:Y:S02]  /*4150*/  UIADD3 UR17, UPT, UPT, UR14, 0x1, URZ ;  /* 0x000000010e117890 */ /* 0x000fe4000fffe0ff */
[----:B------:R-:W-:Y:S02]  /*4160*/  ULEA UR24, UR14, UR12, 0x8 ;  /* 0x0000000c0e187291 */ /* 0x000fe4000f8e40ff */
[----:B------:R-:W-:Y:S01]  /*4170*/  UISETP.NE.AND UP2, UPT, UR17, 0x1b, UPT ;  /* 0x0000001b1100788c */ /* 0x000fe2000bf45270 */
[----:B------:R-:W-:Y:S01]  /*4180*/  PLOP3.LUT P0, PT, PT, PT, UP1, 0x80, 0x8 ;  /* 0x000000000008781c */ /* 0x000fe20003f0f018 */
[----:B------:R-:W-:Y:S02]  /*4190*/  ULEA UR26, UR14, UR11, 0x8 ;  /* 0x0000000b0e1a7291 */ /* 0x000fe4000f8e40ff */
[----:B------:R-:W-:Y:S02]  /*41a0*/  USEL UR13, URZ, 0x1, UP2 ;  /* 0x00000001ff0d7887 */ /* 0x000fe40009000000 */
[----:B------:R-:W-:Y:S02]  /*41b0*/  USEL UR17, UR17, URZ, UP2 ;  /* 0x000000ff11117287 */ /* 0x000fe40009000000 */
[----:B------:R-:W-:Y:S02]  /*41c0*/  UIADD3 UR30, UPT, UPT, UR24, 0x2, URZ ;  /* 0x00000002181e7890 */ /* 0x000fe4000fffe0ff */
[----:B------:R-:W-:Y:S01]  /*41d0*/  @UP1 ULEA UR4, UR17, UR6, 0x3 ;  /* 0x0000000611041291 */ /* 0x000fe2000f8e18ff */
[----:B------:R-:W-:Y:S01]  /*41e0*/  LOP3.LUT R8, R8, UR13, RZ, 0x3c, !PT ;  /* 0x0000000d08087c12 */ /* 0x000fe2000f8e3cff */
[----:B------:R-:W-:Y:S02]  /*41f0*/  UIADD3 UR28, UPT, UPT, UR26, 0x2, URZ ;  /* 0x000000021a1c7890 */ /* 0x000fe4000fffe0ff */
[----:B------:R-:W-:Y:S01]  /*4200*/  UIADD3 UR7, UPT, UPT, UR7, 0xd8, URZ ;  /* 0x000000d807077890 */ /* 0x000fe2000fffe0ff */
[----:B-1----:R-:W-:Y:S01]  /*4210*/  @P0 SHF.L.U32 R0, R8, 0x1f, RZ ;  /* 0x0000001f08000819 */ /* 0x002fe200000006ff */
[----:B------:R-:W-:Y:S01]  /*4220*/  UMOV UR25, 0x80004020 ;  /* 0x8000402000197882 */ /* 0x000fe20000000000 */
[----:B------:R-:W-:Y:S01]  /*4230*/  UMOV UR27, 0x80004020 ;  /* 0x80004020001b7882 */ /* 0x000fe20000000000 */
[----:B------:R-:W-:Y:S01]  /*4240*/  UMOV UR31, 0x80004020 ;  /* 0x80004020001f7882 */ /* 0x000fe20000000000 */
[----:B------:R2:W4:Y:S01]  /*4250*/  @P0 SYNCS.PHASECHK.TRANS64.TRYWAIT P2, [UR4], R0 ;  /* 0x00000000ff0005a7 */ /* 0x0005220008041104 */
[----:B------:R-:W-:Y:S01]  /*4260*/  UIADD3 UR15, UPT, UPT, UR15, -0x1, URZ ;  /* 0xffffffff0f0f7890 */ /* 0x000fe2000fffe0ff */
[----:B------:R2:W-:Y:S01]  /*4270*/  UTCQMMA gdesc[UR26], gdesc[UR24], tmem[UR9], tmem[UR22], idesc[UR23], UP4 ;  /* 0x00ff16181a0075ea */ /* 0x0005e2000a000309 */
[----:B------:R-:W-:Y:S01]  /*4280*/  UPLOP3.LUT UP4, UPT, UPT, UPT, UPT, 0x80, 0x8 ;  /* 0x000000000008789c */ /* 0x000fe20003f8f070 */
[----:B------:R-:W-:Y:S01]  /*4290*/  UMOV UR29, 0x80004020 ;  /* 0x80004020001d7882 */ /* 0x000fe20000000000 */
[----:B------:R-:W-:Y:S01]  /*42a0*/  UMOV UR14, UR17 ;  /* 0x00000011000e7c82 */ /* 0x000fe20008000000 */
[----:B------:R2:W-:Y:S01]  /*42b0*/  UTCQMMA gdesc[UR28], gdesc[UR30], tmem[UR9], tmem[UR20], idesc[UR21], UPT ;  /* 0x00ff141e1c0075ea */ /* 0x0005e2000b800309 */
[----:B------:R2:W-:Y:S01]  /*42c0*/  UTCBAR [UR7], URZ ;  /* 0x000000ff070073e9 */ /* 0x0005e200080000ff */
[----:B------:R-:W-:Y:S06]  /*42d0*/  BRA.U UP0, `(.L_x_82) ;  /* 0xfffffffd00787547 */ /* 0x000fec000b83ffff */
.L_x_79:
[----:B------:R-:W-:Y:S01]  /*42e0*/  UIADD3 UR18, UPT, UPT, UR18, 0x1, URZ ;  /* 0x0000000112127890 */ /* 0x000fe2000fffe0ff */
[C---:B------:R-:W-:Y:S01]  /*42f0*/  ISETP.NE.AND P0, PT, R10.reuse, 0x2, PT ;  /* 0x000000020a00780c */ /* 0x040fe20003f05270 */
[----:B------:R-:W-:Y:S02]  /*4300*/  UIADD3 UR8, UPT, UPT, UR8, 0x1f0, URZ ;  /* 0x000001f008087890 */ /* 0x000fe4000fffe0ff */
[----:B------:R-:W-:Y:S01]  /*4310*/  UISETP.NE.AND UP0, UPT, UR18, 0x4, UPT ;  /* 0x000000041200788c */ /* 0x000fe2000bf05270 */
[----:B-12---:R-:W-:Y:S02]  /*4320*/  SEL R0, RZ, 0x1, P0 ;  /* 0x00000001ff007807 */ /* 0x006fe40000000000 */
[----:B------:R-:W-:Y:S01]  /*4330*/  SEL R10, R10, RZ, P0 ;  /* 0x000000ff0a0a7207 */ /* 0x000fe20000000000 */
[----:B------:R-:W-:Y:S01]  /*4340*/  USEL UR4, URZ, 0x1, UP0 ;  /* 0x00000001ff047887 */ /* 0x000fe20008000000 */
[----:B------:R-:W-:Y:S01]  /*4350*/  LOP3.LUT R9, R9, R0, RZ, 0x3c, !PT ;  /* 0x0000000009097212 */ /* 0x000fe200078e3cff */
[----:B------:R-:W-:Y:S01]  /*4360*/  USEL UR18, UR18, URZ, UP0 ;  /* 0x000000ff12127287 */ /* 0x000fe20008000000 */
[----:B------:R1:W-:Y:S03]  /*4370*/  UTCBAR [UR8], URZ ;  /* 0x000000ff080073e9 */ /* 0x0003e600080000ff */
[----:B------:R-:W-:Y:S01]  /*4380*/  LOP3.LUT R11, R11, UR4, RZ, 0x3c, !PT ;  /* 0x000000040b0b7c12 */ /* 0x000fe2000f8e3cff */
[----:B------:R-:W-:Y:S07]  /*4390*/  @P1 BRA `(.L_x_83) ;  /* 0xfffffff800b01947 */ /* 0x000fee000383ffff */
[----:B------:R-:W2:Y:S01]  /*43a0*/  S2UR UR4, SR_CgaCtaId ;  /* 0x00000000000479c3 */ /* 0x000ea20000008800 */
[----:B------:R-:W-:Y:S01]  /*43b0*/  ELECT P0, URZ, PT ;  /* 0x0000000000ff782f */ /* 0x000fe20003800000 */
[----:B------:R-:W-:Y:S01]  /*43c0*/  IMAD.MOV.U32 R0, RZ, RZ, 0x1 ;  /* 0x00000001ff007424 */ /* 0x000fe200078e00ff */
[----:B------:R-:W-:Y:S01]  /*43d0*/  UIADD3 UR6, UPT, UPT, UR6, 0x210, URZ ;  /* 0x0000021006067890 */ /* 0x000fe2000fffe0ff */
[----:B------:R-:W-:Y:S01]  /*43e0*/  SHF.L.U32 R3, R11, 0x1f, RZ ;  /* 0x0000001f0b037819 */ /* 0x000fe200000006ff */
[----:B------:R-:W-:-:S03]  /*43f0*/  UMOV UR5, 0x40 ;  /* 0x0000004000057882 */ /* 0x000fc60000000000 */
[----:B------:R-:W-:Y:S01]  /*4400*/  UVIRTCOUNT.DEALLOC.SMPOOL 0x80 ;  /* 0x000000800000784c */ /* 0x000fe20000000000 */
[----:B--2---:R-:W-:Y:S02]  /*4410*/  ULEA UR4, UR4, UR5, 0x18 ;  /* 0x0000000504047291 */ /* 0x004fe4000f8ec0ff */
[----:B------:R-:W-:-:S07]  /*4420*/  ULEA UR5, UR18, UR6, 0x3 ;  /* 0x0000000612057291 */ /* 0x000fce000f8e18ff */
[----:B------:R2:W-:Y:S02]  /*4430*/  @P0 STS.U8 [UR4+0x1c], R0 ;  /* 0x00001c00ff000988 */ /* 0x0005e40008000004 */
[----:B------:R-:W3:Y:S02]  /*4440*/  SYNCS.PHASECHK.TRANS64.TRYWAIT P0, [UR5], R3 ;  /* 0x00000003ff0075a7 */ /* 0x000ee40008001105 */
[----:B--23--:R-:W-:Y:S05]  /*4450*/  @!P0 BRA `(.L_x_84) ;  /* 0x00000038006c8947 */ /* 0x00cfea0003800000 */
.L_x_185:
[----:B------:R-:W-:-:S04]  /*4460*/  UIADD3 UR7, UPT, UPT, UR18, 0x1, URZ ;  /* 0x0000000112077890 */ /* 0x000fc8000fffe0ff */
[----:B------:R-:W-:-:S04]  /*4470*/  UISETP.NE.AND UP0, UPT, UR7, 0x4, UPT ;  /* 0x000000040700788c */ /* 0x000fc8000bf05270 */
[----:B-1----:R-:W-:Y:S02]  /*4480*/  USEL UR8, URZ, 0x1, UP0 ;  /* 0x00000001ff087887 */ /* 0x002fe40008000000 */
[----:B------:R-:W-:-:S04]  /*4490*/  USEL UR7, UR7, URZ, UP0 ;  /* 0x000000ff07077287 */ /* 0x000fc80008000000 */
[----:B------:R-:W-:Y:S01]  /*44a0*/  ULEA UR5, UR7, UR6, 0x3 ;  /* 0x0000000607057291 */ /* 0x000fe2000f8e18ff */
[----:B------:R-:W-:-:S04]  /*44b0*/  LOP3.LUT R2, R11, UR8, RZ, 0x3c, !PT ;  /* 0x000000080b027c12 */ /* 0x000fc8000f8e3cff */
[----:B--2---:R-:W-:-:S04]  /*44c0*/  SHF.L.U32 R3, R2, 0x1f, RZ ;  /* 0x0000001f02037819 */ /* 0x004fc800000006ff */
[----:B------:R-:W1:Y:S02]  /*44d0*/  SYNCS.PHASECHK.TRANS64.TRYWAIT P0, [UR5], R3 ;  /* 0x00000003ff0075a7 */ /* 0x000e640008001105 */
[----:B-1----:R-:W-:Y:S05]  /*44e0*/  @!P0 BRA `(.L_x_85) ;  /* 0x0000003800608947 */ /* 0x002fea0003800000 */
.L_x_187:
        /* <DEDUP_REMOVED lines=9> */
.L_x_189:
[----:B------:R-:W-:-:S04]  /*4580*/  UIADD3 UR7, UPT, UPT, UR7, 0x1, URZ ;  /* 0x0000000107077890 */ /* 0x000fc8000fffe0ff */
[----:B------:R-:W-:-:S04]  /*4590*/  UISETP.NE.AND UP0, UPT, UR7, 0x4, UPT ;  /* 0x000000040700788c */ /* 0x000fc8000bf05270 */
[----:B------:R-:W-:Y:S02]  /*45a0*/  USEL UR5, URZ, 0x1, UP0 ;  /* 0x00000001ff057887 */ /* 0x000fe40008000000 */
[----:B------:R-:W-:-:S04]  /*45b0*/  USEL UR7, UR7, URZ, UP0 ;  /* 0x000000ff07077287 */ /* 0x000fc80008000000 */
[----:B------:R-:W-:Y:S01]  /*45c0*/  ULEA UR7, UR7, UR6, 0x3 ;  /* 0x0000000607077291 */ /* 0x000fe2000f8e18ff */
[----:B-1----:R-:W-:-:S04]  /*45d0*/  LOP3.LUT R3, R2, UR5, RZ, 0x3c, !PT ;  /* 0x0000000502037c12 */ /* 0x002fc8000f8e3cff */
[----:B------:R-:W-:-:S04]  /*45e0*/  SHF.L.U32 R3, R3, 0x1f, RZ ;  /* 0x0000001f03037819 */ /* 0x000fc800000006ff */
[----:B------:R-:W1:Y:S02]  /*45f0*/  SYNCS.PHASECHK.TRANS64.TRYWAIT P0, [UR7], R3 ;  /* 0x00000003ff0075a7 */ /* 0x000e640008001107 */
[----:B-1----:R-:W-:Y:S05]  /*4600*/  @!P0 BRA `(.L_x_87) ;  /* 0x0000003800488947 */ /* 0x002fea0003800000 */
.L_x_191:
[----:B------:R-:W-:Y:S01]  /*4610*/  NOP ;  /* 0x0000000000007918 */ /* 0x000fe20000000000 */
[----:B-1----:R-:W1:Y:S01]  /*4620*/  LDS R0, [UR4+0x14] ;  /* 0x00001404ff007984 */ /* 0x002e620008000800 */
[----:B------:R-:W-:Y:S01]  /*4630*/  ULOP3.LUT UR6, UR19, 0xffff, URZ, 0xc0, !UPT ;  /* 0x0000ffff13067892 */ /* 0x000fe2000f8ec0ff */
[----:B------:R-:W-:Y:S01]  /*4640*/  UMOV UR8, 0xffff ;  /* 0x0000ffff00087882 */ /* 0x000fe20000000000 */
[----:B------:R-:W-:Y:S02]  /*4650*/  UMOV UR5, 0x1 ;  /* 0x0000000100057882 */ /* 0x000fe40000000000 */
[----:B------:R-:W-:-:S04]  /*4660*/  USHF.R.U32.HI UR6, URZ, 0x5, UR6 ;  /* 0x00000005ff067899 */ /* 0x000fc80008011606 */
[----:B------:R-:W-:Y:S02]  /*4670*/  USHF.L.U32 UR8, UR8, UR6, URZ ;  /* 0x0000000608087299 */ /* 0x000fe400080006ff */
[----:B------:R-:W-:-:S04]  /*4680*/  USHF.L.U32 UR5, UR5, UR6, URZ ;  /* 0x0000000605057299 */ /* 0x000fc800080006ff */
[----:B-1----:R-:W-:-:S04]  /*4690*/  LOP3.LUT R0, R0, UR8, RZ, 0xc0, !PT ;  /* 0x0000000800007c12 */ /* 0x002fc8000f8ec0ff */
[----:B------:R-:W-:-:S13]  /*46a0*/  ISETP.NE.AND P0, PT, R0, UR8, PT ;  /* 0x0000000800007c0c */ /* 0x000fda000bf05270 */
[----:B------:R-:W-:Y:S05]  /*46b0*/  @P0 BRA `(.L_x_88) ;  /* 0x0000000000580947 */ /* 0x000fea0003800000 */
[----:B------:R-:W1:Y:S02]  /*46c0*/  LDS R0, [UR4+0x18] ;  /* 0x00001804ff007984 */ /* 0x000e640008000800 */
[----:B-1----:R-:W-:-:S04]  /*46d0*/  LOP3.LUT R0, R0, UR5, RZ, 0xc0, !PT ;  /* 0x0000000500007c12 */ /* 0x002fc8000f8ec0ff */
[----:B------:R-:W-:-:S13]  /*46e0*/  ISETP.NE.AND P0, PT, R0, UR5, PT ;  /* 0x0000000500007c0c */ /* 0x000fda000bf05270 */
[----:B------:R-:W-:Y:S05]  /*46f0*/  @P0 BRA `(.L_x_89) ;  /* 0x00000000003c0947 */ /* 0x000fea0003800000 */
[----:B------:R-:W1:Y:S01]  /*4700*/  S2R R2, SR_LANEID ;  /* 0x0000000000027919 */ /* 0x000e620000000000 */
[----:B------:R-:W-:Y:S01]  /*4710*/  ULOP3.LUT UR8, URZ, UR8, URZ, 0x33, !UPT ;  /* 0x00000008ff087292 */ /* 0x000fe2000f8e33ff */
[----:B------:R-:W-:Y:S01]  /*4720*/  LOP3.LUT R4, RZ, UR5, RZ, 0x33, !PT ;  /* 0x00000005ff047c12 */ /* 0x000fe2000f8e33ff */
[----:B------:R-:W-:Y:S02]  /*4730*/  VOTEU.ANY UR7, UPT, PT ;  /* 0x0000000000077886 */ /* 0x000fe400038e0100 */
[----:B------:R-:W-:Y:S01]  /*4740*/  UFLO.U32 UR7, UR7 ;  /* 0x00000007000772bd */ /* 0x000fe200080e0000 */
[----:B------:R-:W2:Y:S01]  /*4750*/  REDUX UR5, R4 ;  /* 0x00000000040573c4 */ /* 0x000ea20000000000 */
[----:B------:R-:W-:-:S06]  /*4760*/  IMAD.U32 R0, RZ, RZ, UR8 ;  /* 0x00000008ff007e24 */ /* 0x000fcc000f8e00ff */
[----:B------:R3:W-:Y:S01]  /*4770*/  UTCATOMSWS.AND URZ, UR8 ;  /* 0x0000000800ff79e3 */ /* 0x0007e20008000000 */
[----:B------:R-:W4:Y:S01]  /*4780*/  REDUX UR6, R0 ;  /* 0x00000000000673c4 */ /* 0x000f220000000000 */
[----:B-1----:R-:W-:Y:S01]  /*4790*/  ISETP.EQ.U32.AND P0, PT, R2, UR7, PT ;  /* 0x0000000702007c0c */ /* 0x002fe2000bf02070 */
[----:B--2---:R-:W-:Y:S01]  /*47a0*/  IMAD.U32 R2, RZ, RZ, UR5 ;  /* 0x00000005ff027e24 */ /* 0x004fe2000f8e00ff */
[----:B----4-:R-:W-:-:S11]  /*47b0*/  MOV R3, UR6 ;  /* 0x0000000600037c02 */ /* 0x010fd60008000f00 */
[----:B------:R3:W-:Y:S04]  /*47c0*/  @P0 ATOMS.AND RZ, [UR4+0x14], R3 ;  /* 0x00001403ffff098c */ /* 0x0007e8000a800004 */
[----:B------:R3:W-:Y:S01]  /*47d0*/  @P0 ATOMS.AND RZ, [UR4+0x18], R2 ;  /* 0x00001802ffff098c */ /* 0x0007e2000a800004 */
[----:B------:R-:W-:Y:S05]  /*47e0*/  BRA `(.L_x_90) ;  /* 0x0000000000147947 */ /* 0x000fea0003800000 */
.L_x_89:
[----:B------:R-:W-:Y:S02]  /*47f0*/  MOV R2, 0x4810 ;  /* 0x0000481000027802 */ /* 0x000fe40000000f00 */
[----:B----45:R-:W-:Y:S05]  /*4800*/  CALL.REL.NOINC `($__internal_0_$__cuda_sm10x_tcgen05_guardrail_trap_col_being_dealloced_not_returned_by_alloc) ;  /* 0x0000003800647944 */ /* 0x030fea0003c00000 */
[----:B------:R-:W-:Y:S05]  /*4810*/  BRA `(.L_x_90) ;  /* 0x0000000000087947 */ /* 0x000fea0003800000 */
.L_x_88:
[----:B------:R-:W-:Y:S02]  /*4820*/  MOV R2, 0x4840 ;  /* 0x0000484000027802 */ /* 0x000fe40000000f00 */
[----:B----45:R-:W-:Y:S05]  /*4830*/  CALL.REL.NOINC `($__internal_2_$__cuda_sm10x_tcgen05_guardrail_trap_unallocated_columns_being_dealloced) ;  /* 0x0000003800707944 */ /* 0x030fea0003c00000 */
.L_x_90:
[----:B------:R-:W-:Y:S01]  /*4840*/  NOP ;  /* 0x0000000000007918 */ /* 0x000fe20000000000 */
[----:B---3--:R-:W-:Y:S05]  /*4850*/  EXIT ;  /* 0x000000000000794d */ /* 0x008fea0003800000 */
.L_x_72:
[----:B------:R-:W-:-:S09]  /*4860*/  UISETP.NE.OR UP2, UPT, UR8, 0x3, !UP2 ;  /* 0x000000030800788c */ /* 0x000fd2000d745670 */
[----:B------:R-:W-:Y:S05]  /*4870*/  BRA.U UP2, `(.L_x_91) ;  /* 0x0000000902c87547 */ /* 0x000fea000b800000 */
[----:B------:R-:W1:Y:S01]  /*4880*/  LDCU.64 UR6, c[0x0][0x888] ;  /* 0x00011100ff0677ac */ /* 0x000e620008000a00 */
[----:B------:R-:W2:Y:S01]  /*4890*/  LDC R0, c[0x0][0xb30] ;  /* 0x0002cc00ff007b82 */ /* 0x000ea20000000800 */
[----:B------:R-:W-:Y:S01]  /*48a0*/  IMAD.MOV.U32 R30, RZ, RZ, 0x1 ;  /* 0x00000001ff1e7424 */ /* 0x000fe200078e00ff */
[----:B------:R-:W-:Y:S01]  /*48b0*/  CS2R R28, SRZ ;  /* 0x00000000001c7805 */ /* 0x000fe2000001ff00 */
[----:B------:R-:W4:Y:S01]  /*48c0*/  LDCU.64 UR4, c[0x0][0x890] ;  /* 0x00011200ff0477ac */ /* 0x000f220008000a00 */
[----:B------:R-:W-:Y:S01]  /*48d0*/  IMAD.MOV.U32 R25, RZ, RZ, 0x1000 ;  /* 0x00001000ff197424 */ /* 0x000fe200078e00ff */
[----:B------:R-:W-:-:S03]  /*48e0*/  UMOV UR8, 0x400 ;  /* 0x0000040000087882 */ /* 0x000fc60000000000 */
[----:B------:R-:W3:Y:S01]  /*48f0*/  LDC R19, c[0x0][0x370] ;  /* 0x0000dc00ff137b82 */ /* 0x000ee20000000800 */
[----:B------:R-:W-:-:S07]  /*4900*/  UPLOP3.LUT UP1, UPT, UPT, UPT, UPT, 0x40, 0x4 ;  /* 0x000000000004789c */ /* 0x000fce0003f2e870 */
[----:B------:R-:W3:Y:S01]  /*4910*/  LDC R2, c[0x0][0xb0c] ;  /* 0x0002c300ff027b82 */ /* 0x000ee20000000800 */
[----:B-1----:R-:W-:Y:S02]  /*4920*/  UISETP.NE.U32.AND UP2, UPT, UR6, URZ, UPT ;  /* 0x000000ff0600728c */ /* 0x002fe4000bf45070 */
[----:B------:R-:W-:Y:S02]  /*4930*/  ULEA UR6, UR37, UR8, 0x18 ;  /* 0x0000000825067291 */ /* 0x000fe4000f8ec0ff */
[----:B------:R-:W-:Y:S02]  /*4940*/  UISETP.NE.AND.EX UP2, UPT, UR7, URZ, UPT, UP2 ;  /* 0x000000ff0700728c */ /* 0x000fe4000bf45320 */
[----:B------:R-:W-:Y:S01]  /*4950*/  UIADD3 UR7, UPT, UPT, UR6, 0x1b0, URZ ;  /* 0x000001b006077890 */ /* 0x000fe2000fffe0ff */
[----:B------:R-:W1:Y:S01]  /*4960*/  LDC R18, c[0x0][0xb20] ;  /* 0x0002c800ff127b82 */ /* 0x000e620000000800 */
[----:B----4-:R-:W-:Y:S01]  /*4970*/  UISETP.NE.U32.AND UP3, UPT, UR4, URZ, UPT ;  /* 0x000000ff0400728c */ /* 0x010fe2000bf65070 */
[----:B--2---:R-:W-:Y:S01]  /*4980*/  ISETP.NE.AND P1, PT, R0, 0x1, PT ;  /* 0x000000010000780c */ /* 0x004fe20003f25270 */
[----:B------:R-:W-:-:S02]  /*4990*/  UPRMT UR37, UR37, 0x654, UR7 ;  /* 0x0000065425257896 */ /* 0x000fc40008000007 */
[----:B------:R-:W-:-:S03]  /*49a0*/  UISETP.NE.AND.EX UP3, UPT, UR5, URZ, UPT, UP3 ;  /* 0x000000ff0500728c */ /* 0x000fc6000bf65330 */
[----:B------:R-:W2:Y:S08]  /*49b0*/  LDC.64 R32, c[0x0][0x348] ;  /* 0x0000d200ff207b82 */ /* 0x000eb00000000a00 */
[----:B------:R-:W4:Y:S08]  /*49c0*/  LDC.64 R16, c[0x0][0xb10] ;  /* 0x0002c400ff107b82 */ /* 0x000f300000000a00 */
[----:B------:R-:W1:Y:S08]  /*49d0*/  LDC.64 R6, c[0x0][0xb18] ;  /* 0x0002c600ff067b82 */ /* 0x000e700000000a00 */
[----:B------:R-:W1:Y:S08]  /*49e0*/  LDC.64 R4, c[0x0][0xb28] ;  /* 0x0002ca00ff047b82 */ /* 0x000e700000000a00 */
[----:B---3--:R-:W1:Y:S02]  /*49f0*/  LDC R24, c[0x0][0x374] ;  /* 0x0000dd00ff187b82 */ /* 0x008e640000000800 */
.L_x_99:
[C---:B------:R-:W-:Y:S02]  /*4a00*/  LEA R0, R29.reuse, UR6, 0x3 ;  /* 0x000000061d007c11 */ /* 0x040fe4000f8e18ff */
[----:B------:R-:W-:Y:S02]  /*4a10*/  SHF.L.U32 R3, R28, 0x1f, RZ ;  /* 0x0000001f1c037819 */ /* 0x000fe400000006ff */
[----:B------:R-:W-:Y:S02]  /*4a20*/  LEA R20, R29, UR6, 0x4 ;  /* 0x000000061d147c11 */ /* 0x000fe4000f8e20ff */
[----:B---3--:R-:W3:Y:S02]  /*4a30*/  SYNCS.PHASECHK.TRANS64.TRYWAIT P0, [R0+URZ+0x1d0], R3 ;  /* 0x0001d003000075a7 */ /* 0x008ee400080011ff */
[----:B---3--:R-:W-:Y:S05]  /*4a40*/  @!P0 BRA `(.L_x_92) ;  /* 0x0000003400508947 */ /* 0x008fea0003800000 */
.L_x_192:
[----:B------:R-:W-:Y:S01]  /*4a50*/  ISETP.GE.AND P0, PT, R40, 0x1, PT ;  /* 0x000000012800780c */ /* 0x000fe20003f06270 */
[----:B------:R-:W1:Y:S01]  /*4a60*/  LDS.128 R20, [R20+0x260] ;  /* 0x0002600014147984 */ /* 0x000e620000000c00 */
[----:B------:R-:W-:Y:S01]  /*4a70*/  ISETP.NE.U32.AND P4, PT, RZ, UR4, PT ;  /* 0x00000004ff007c0c */ /* 0x000fe2000bf85070 */
[----:B---3--:R-:W-:Y:S01]  /*4a80*/  VIADD R0, R0, 0x1e0 ;  /* 0x000001e000007836 */ /* 0x008fe20000000000 */
[----:B------:R-:W-:Y:S02]  /*4a90*/  SHF.L.U32 R26, R30, 0x1f, RZ ;  /* 0x0000001f1e1a7819 */ /* 0x000fe400000006ff */
[----:B------:R-:W-:Y:S02]  /*4aa0*/  ISETP.NE.AND.EX P4, PT, RZ, UR5, PT, P4 ;  /* 0x00000005ff007c0c */ /* 0x000fe4000bf85340 */
[----:B------:R-:W-:Y:S01]  /*4ab0*/  PRMT R0, RZ, 0x654, R0 ;  /* 0x00000654ff007816 */ /* 0x000fe20000000000 */
[----:B------:R-:W-:Y:S01]  /*4ac0*/  @!PT LDS RZ, [RZ] ;  /* 0x00000000fffff984 */ /* 0x000fe20000000800 */
[----:B------:R-:W-:Y:S01]  /*4ad0*/  @!PT LDS RZ, [RZ] ;  /* 0x00000000fffff984 */ /* 0x000fe20000000800 */
[----:B------:R-:W-:Y:S01]  /*4ae0*/  @!PT LDS RZ, [RZ] ;  /* 0x00000000fffff984 */ /* 0x000fe20000000800 */
[----:B------:R-:W-:Y:S01]  /*4af0*/  @!PT LDS RZ, [RZ] ;  /* 0x00000000fffff984 */ /* 0x000fe20000000800 */
[----:B------:R3:W-:Y:S06]  /*4b00*/  MEMBAR.ALL.CTA ;  /* 0x0000000000007992 */ /* 0x0007ec0000008000 */
[----:B---3--:R-:W3:Y:S02]  /*4b10*/  FENCE.VIEW.ASYNC.S ;  /* 0x00000000000073c6 */ /* 0x008ee40000000000 */
[----:B---3--:R3:W-:Y:S01]  /*4b20*/  SYNCS.ARRIVE.TRANS64.RED.A1T0 RZ, [R0+URZ], RZ ;  /* 0x000000ff00ff79a7 */ /* 0x0087e200081004ff */
[----:B-1----:R-:W-:Y:S11]  /*4b30*/  LOP3.LUT P3, RZ, R22, 0x1, RZ, 0xc0, !PT ;  /* 0x0000000116ff7812 */ /* 0x002ff6000786c0ff */
[----:B------:R-:W-:Y:S02]  /*4b40*/  @!UPT UIADD3 URZ, UPT, UPT, URZ, URZ, URZ ;  /* 0x000000fffffff290 */ /* 0x000fe4000fffe0ff */
[----:B------:R-:W-:Y:S02]  /*4b50*/  @P3 MOV R13, R20 ;  /* 0x00000014000d3202 */ /* 0x000fe40000000f00 */
[----:B------:R-:W-:Y:S01]  /*4b60*/  @P3 LOP3.LUT R8, R21, 0xffff, RZ, 0xc0, !PT ;  /* 0x0000ffff15083812 */ /* 0x000fe200078ec0ff */
[----:B---3--:R-:W-:Y:S06]  /*4b70*/  @!P0 BRA `(.L_x_93) ;  /* 0x0000000000a48947 */ /* 0x008fec0003800000 */
[----:B------:R-:W-:Y:S01]  /*4b80*/  IMAD.HI.U32 R31, R24, R7, RZ ;  /* 0x00000007181f7227 */ /* 0x000fe200078e00ff */
[----:B------:R-:W-:Y:S02]  /*4b90*/  ISETP.NE.AND P0, PT, R6, 0x1, PT ;  /* 0x000000010600780c */ /* 0x000fe40003f05270 */
[----:B------:R-:W-:Y:S01]  /*4ba0*/  ISETP.NE.AND P2, PT, R40, 0x1, PT ;  /* 0x000000012800780c */ /* 0x000fe20003f45270 */
[----:B----4-:R-:W-:Y:S01]  /*4bb0*/  IMAD.HI.U32 R34, R19, R16, RZ ;  /* 0x0000001013227227 */ /* 0x010fe200078e00ff */
[----:B------:R-:W-:Y:S02]  /*4bc0*/  SHF.R.U32.HI R31, RZ, R18, R31 ;  /* 0x00000012ff1f7219 */ /* 0x000fe4000001161f */
[----:B------:R-:W-:Y:S01]  /*4bd0*/  ISETP.NE.AND P5, PT, R2, 0x1, PT ;  /* 0x000000010200780c */ /* 0x000fe20003fa5270 */
[----:B------:R-:W-:Y:S01]  /*4be0*/  IMAD.HI.U32 R36, R13, R16, RZ ;  /* 0x000000100d247227 */ /* 0x000fe200078e00ff */
[----:B------:R-:W-:Y:S02]  /*4bf0*/  SHF.R.U32.HI R34, RZ, R17, R34 ;  /* 0x00000011ff227219 */ /* 0x000fe40000011622 */
[----:B------:R-:W-:Y:S01]  /*4c00*/  SEL R3, R24, R31, !P0 ;  /* 0x0000001f18037207 */ /* 0x000fe20004000000 */
[C---:B------:R-:W-:Y:S01]  /*4c10*/  IMAD.HI.U32 R31, R8.reuse, R7, RZ ;  /* 0x00000007081f7227 */ /* 0x040fe200078e00ff */
[----:B------:R-:W-:Y:S02]  /*4c20*/  SEL R11, R19, R34, !P5 ;  /* 0x00000022130b7207 */ /* 0x000fe40006800000 */
[----:B------:R-:W-:Y:S01]  /*4c30*/  SHF.R.U32.HI R36, RZ, R17, R36 ;  /* 0x00000011ff247219 */ /* 0x000fe20000011624 */
[----:B------:R-:W-:Y:S01]  /*4c40*/  IMAD.HI.U32 R38, R3, R4, RZ ;  /* 0x0000000403267227 */ /* 0x000fe200078e00ff */
[----:B------:R-:W-:Y:S03]  /*4c50*/  SHF.R.U32.HI R31, RZ, R18, R31 ;  /* 0x00000012ff1f7219 */ /* 0x000fe6000001161f */
[----:B------:R-:W-:Y:S01]  /*4c60*/  IMAD.HI.U32 R34, R11, R4, RZ ;  /* 0x000000040b227227 */ /* 0x000fe200078e00ff */
[----:B------:R-:W-:Y:S02]  /*4c70*/  @P2 SHF.R.U32.HI R3, RZ, R5, R38 ;  /* 0x00000005ff032219 */ /* 0x000fe40000011626 */
[----:B------:R-:W-:Y:S02]  /*4c80*/  SEL R9, R8, R31, !P0 ;  /* 0x0000001f08097207 */ /* 0x000fe40004000000 */
[----:B------:R-:W-:Y:S01]  /*4c90*/  @P2 SHF.R.U32.HI R11, RZ, R5, R34 ;  /* 0x00000005ff0b2219 */ /* 0x000fe20000011622 */
[C---:B------:R-:W-:Y:S01]  /*4ca0*/  IMAD R10, R40.reuse, R3, RZ ;  /* 0x00000003280a7224 */ /* 0x040fe200078e02ff */
[----:B------:R-:W-:Y:S01]  /*4cb0*/  SEL R3, R13, R36, !P5 ;  /* 0x000000240d037207 */ /* 0x000fe20006800000 */
[C---:B------:R-:W-:Y:S03]  /*4cc0*/  IMAD.HI.U32 R14, R9.reuse, R4, RZ ;  /* 0x00000004090e7227 */ /* 0x040fe600078e00ff */
[----:B------:R-:W-:Y:S01]  /*4cd0*/  ISETP.GE.AND P0, PT, R9, R10, PT ;  /* 0x0000000a0900720c */ /* 0x000fe20003f06270 */
[C---:B------:R-:W-:Y:S01]  /*4ce0*/  IMAD R12, R40.reuse, R11, RZ ;  /* 0x0000000b280c7224 */ /* 0x040fe200078e02ff */
[-C--:B------:R-:W-:Y:S04]  /*4cf0*/  SHF.R.U32.HI R14, RZ, R5.reuse, R14 ;  /* 0x00000005ff0e7219 */ /* 0x080fe8000001160e */
[----:B------:R-:W-:Y:S02]  /*4d00*/  ISETP.GE.OR P0, PT, R3, R12, P0 ;  /* 0x0000000c0300720c */ /* 0x000fe40000706670 */
[----:B------:R-:W-:Y:S05]  /*4d10*/  SEL R15, R9, R14, !P2 ;  /* 0x0000000e090f7207 */ /* 0x000fea0005000000 */
[----:B------:R-:W-:Y:S04]  /*4d20*/  IMAD.MOV R14, RZ, RZ, -R15 ;  /* 0x000000ffff0e7224 */ /* 0x000fe800078e0a0f */
[----:B------:R-:W-:Y:S02]  /*4d30*/  IMAD R14, R40, R14, R9 ;  /* 0x0000000e280e7224 */ /* 0x000fe400078e0209 */
[C---:B------:R-:W-:Y:S05]  /*4d40*/  @!P0 IMAD.HI.U32 R10, R3.reuse, R4, RZ ;  /* 0x00000004030a8227 */ /* 0x040fea00078e00ff */
[----:B------:R-:W-:Y:S04]  /*4d50*/  @!P0 SHF.R.U32.HI R10, RZ, R5, R10 ;  /* 0x00000005ff0a8219 */ /* 0x000fe8000001160a */
[----:B------:R-:W-:Y:S01]  /*4d60*/  @!P0 SEL R0, R3, R10, !P2 ;  /* 0x0000000a03008207 */ /* 0x000fe20005000000 */
[----:B------:R-:W-:Y:S03]  /*4d70*/  IMAD.MOV R10, RZ, RZ, -R3 ;  /* 0x000000ffff0a7224 */ /* 0x000fe600078e0a03 */
[----:B------:R-:W-:Y:S01]  /*4d80*/  @!P0 IADD3 R15, PT, PT, R15, -R0, RZ ;  /* 0x800000000f0f8210 */ /* 0x000fe20007ffe0ff */
[----:B------:R-:W-:Y:S01]  /*4d90*/  @!P0 IMAD R0, R11, R14, R0 ;  /* 0x0000000e0b008224 */ /* 0x000fe200078e0200 */
[----:B------:R-:W-:Y:S01]  /*4da0*/  IADD3 R11, PT, PT, -R9, RZ, RZ ;  /* 0x000000ff090b7210 */ /* 0x000fe20007ffe1ff */
[----:B------:R-:W-:Y:S02]  /*4db0*/  IMAD R13, R2, R10, R13 ;  /* 0x0000000a020d7224 */ /* 0x000fe400078e020d */
[----:B------:R-:W-:Y:S02]  /*4dc0*/  @!P0 IMAD R9, R15, R40, R3 ;  /* 0x000000280f098224 */ /* 0x000fe400078e0203 */
[----:B------:R-:W-:Y:S02]  /*4dd0*/  @!P0 IMAD.MOV.U32 R3, RZ, RZ, R0 ;  /* 0x000000ffff038224 */ /* 0x000fe400078e0000 */
[----:B------:R-:W-:Y:S02]  /*4de0*/  IMAD R8, R6, R11, R8 ;  /* 0x0000000b06087224 */ /* 0x000fe400078e0208 */
[----:B------:R-:W-:Y:S02]  /*4df0*/  IMAD R13, R3, R2, R13 ;  /* 0x00000002030d7224 */ /* 0x000fe400078e020d */
[----:B------:R-:W-:Y:S02]  /*4e00*/  IMAD R8, R9, R6, R8 ;  /* 0x0000000609087224 */ /* 0x000fe400078e0208 */
.L_x_93:
[----:B------:R-:W-:Y:S05]  /*4e10*/  BRA.U UP1, `(.L_x_94) ;  /* 0x0000000101107547 */ /* 0x000fea000b800000 */
[----:B------:R-:W-:Y:S04]  /*4e20*/  MOV R0, UR13 ;  /* 0x0000000d00007c02 */ /* 0x000fe80008000f00 */
[----:B------:R-:W-:Y:S04]  /*4e30*/  SHF.L.U32 R3, R0, 0x1f, RZ ;  /* 0x0000001f00037819 */ /* 0x000fe800000006ff */
[----:B------:R-:W1:Y:S02]  /*4e40*/  SYNCS.PHASECHK.TRANS64.TRYWAIT P0, [UR6+0x1c8], R3 ;  /* 0x0001c803ff0075a7 */ /* 0x000e640008001106 */
[----:B-1----:R-:W-:Y:S05]  /*4e50*/  @!P0 BRA `(.L_x_95) ;  /* 0x0000003000608947 */ /* 0x002fea0003800000 */
.L_x_94:
[----:B------:R-:W-:Y:S05]  /*4e60*/  BRA.U !UP3, `(.L_x_96) ;  /* 0x000000010b347547 */ /* 0x000fea000b800000 */
[----:B------:R-:W-:Y:S01]  /*4e70*/  UPLOP3.LUT UP0, UPT, UPT, UPT, UP2, 0x80, 0x8 ;  /* 0x000000000008789c */ /* 0x000fe20003f0f020 */
[----:B-1----:R-:W-:Y:S02]  /*4e80*/  HFMA2 R0, -RZ, RZ, 0, 5.9604644775390625e-08 ;  /* 0x00000001ff007431 */ /* 0x002fe400000001ff */
[----:B------:R-:W-:Y:S03]  /*4e90*/  IMAD.MOV.U32 R96, RZ, RZ, 0x1 ;  /* 0x00000001ff607424 */ /* 0x000fe600078e00ff */
[----:B------:R-:W-:Y:S05]  /*4ea0*/  PLOP3.LUT P0, PT, PT, PT, UP0, 0x80, 0x8 ;  /* 0x000000000008781c */ /* 0x000fea0003f0f008 */
[----:B------:R-:W1:Y:S01]  /*4eb0*/  @UP0 LDCU.64 UR8, c[0x0][0x888] ;  /* 0x00011100ff0807ac */ /* 0x000e620008000a00 */
[----:B------:R-:W-:Y:S07]  /*4ec0*/  @UP0 UIMAD UR7, UR36, UR4, URZ ;  /* 0x00000004240702a4 */ /* 0x000fee000f8e02ff */
[----:B------:R-:W-:Y:S01]  /*4ed0*/  @!P0 PRMT R96, R0, 0x7610, R96 ;  /* 0x0000761000608816 */ /* 0x000fe20000000060 */
[----:B-1----:R-:W-:Y:S03]  /*4ee0*/  @UP0 UIMAD.WIDE UR8, UR7, 0x4, UR8 ;  /* 0x00000004070808a5 */ /* 0x002fe6000f8e0208 */
[----:B------:R-:W1:Y:S03]  /*4ef0*/  @!UP0 LDCU UR7, c[0x0][0x880] ;  /* 0x00011000ff0787ac */ /* 0x000e660008000800 */
[----:B------:R-:W-:Y:S01]  /*4f00*/  IMAD.U32 R10, RZ, RZ, UR8 ;  /* 0x00000008ff0a7e24 */ /* 0x000fe2000f8e00ff */
[----:B------:R-:W-:Y:S05]  /*4f10*/  MOV R11, UR9 ;  /* 0x00000009000b7c02 */ /* 0x000fea0008000f00 */
[----:B-----5:R3:W5:Y:S02]  /*4f20*/  @P0 LDG.E R49, desc[UR40][R10.64] ;  /* 0x000000280a310981 */ /* 0x020764000c1e1900 */
[----:B-1-3--:R-:W-:Y:S07]  /*4f30*/  @!P0 IMAD.U32 R49, RZ, RZ, UR7 ;  /* 0x00000007ff318e24 */ /* 0x00afee000f8e00ff */
.L_x_96:
[----:B-----5:R-:W-:Y:S01]  /*4f40*/  @!P4 FSETP.EQ.AND P5, PT, R49, RZ, PT ;  /* 0x000000ff3100c20b */ /* 0x020fe20003fa2000 */
[----:B------:R-:W-:Y:S01]  /*4f50*/  @!UPT UIADD3 URZ, UPT, UPT, URZ, URZ, URZ ;  /* 0x000000fffffff290 */ /* 0x000fe2000fffe0ff */
[----:B------:R-:W-:Y:S11]  /*4f60*/  @!P4 BRA `(.L_x_97) ;  /* 0x000000000014c947 */ /* 0x000ff60003800000 */
[----:B------:R-:W-:Y:S02]  /*4f70*/  LOP3.LUT P0, RZ, R96, 0xff, RZ, 0xc0, !PT ;  /* 0x000000ff60ff7812 */ /* 0x000fe4000780c0ff */
[----:B------:R-:W-:Y:S04]  /*4f80*/  PLOP3.LUT P5, PT, PT, PT, UP0, 0x80, 0x8 ;  /* 0x000000000008781c */ /* 0x000fe80003faf008 */
[----:B------:R-:W-:Y:S07]  /*4f90*/  PLOP3.LUT P5, PT, P5, PT, PT, 0x8, 0x80 ;  /* 0x000000000080781c */ /* 0x000fee0002fae170 */
[----:B------:R-:W-:Y:S11]  /*4fa0*/  @P0 FSETP.EQ.AND P5, PT, R49, RZ, PT ;  /* 0x000000ff3100020b */ /* 0x000ff60003fa2000 */
[----:B------:R-:W-:Y:S02]  /*4fb0*/  @!UPT UIADD3 URZ, UPT, UPT, URZ, URZ, URZ ;  /* 0x000000fffffff290 */ /* 0x000fe4000fffe0ff */
.L_x_97:
[----:B------:R-:W3:Y:S01]  /*4fc0*/  SYNCS.PHASECHK.TRANS64.TRYWAIT P4, [UR6+0x1b8], R26 ;  /* 0x0001b81aff0075a7 */ /* 0x000ee20008081106 */
[----:B------:R-:W-:Y:S01]  /*4fd0*/  @P3 SHF.R.U32.HI R27, RZ, 0x10, R21 ;  /* 0x00000010ff1b3819 */ /* 0x000fe20000011615 */
[----:B------:R-:W-:Y:S01]  /*4fe0*/  VIADD R29, R29, 0x1 ;  /* 0x000000011d1d7836 */ /* 0x000fe20000000000 */
[----:B------:R-:W5:Y:S08]  /*4ff0*/  LDC.64 R14, c[0x0][0xb10] ;  /* 0x0002c400ff0e7b82 */ /* 0x000f700000000a00 */
[----:B------:R-:W2:Y:S08]  /*5000*/  LDC.64 R10, c[0x0][0xb18] ;  /* 0x0002c600ff0a7b82 */ /* 0x000eb00000000a00 */
[----:B-1----:R-:W1:Y:S08]  /*5010*/  @!P1 LDC R0, c[0x0][0xb20] ;  /* 0x0002c800ff009b82 */ /* 0x002e700000000800 */
[----:B------:R-:W4:Y:S01]  /*5020*/  @!P1 LDC R3, c[0x0][0xb0c] ;  /* 0x0002c300ff039b82 */ /* 0x000f220000000800 */
[----:B-----5:R-:W-:Y:S05]  /*5030*/  @!P1 IMAD.HI.U32 R14, R13, R14, RZ ;  /* 0x0000000e0d0e9227 */ /* 0x020fea00078e00ff */
[----:B------:R-:W-:Y:S01]  /*5040*/  @!P1 SHF.R.U32.HI R14, RZ, R15, R14 ;  /* 0x0000000fff0e9219 */ /* 0x000fe2000001160e */
[----:B--2---:R-:W-:Y:S01]  /*5050*/  @!P1 IMAD.HI.U32 R11, R8, R11, RZ ;  /* 0x0000000b080b9227 */ /* 0x004fe200078e00ff */
[----:B------:R-:W-:Y:S04]  /*5060*/  @!P1 ISETP.NE.AND P0, PT, R10, 0x1, PT ;  /* 0x000000010a00980c */ /* 0x000fe80003f05270 */
[----:B-1----:R-:W-:Y:S02]  /*5070*/  @!P1 SHF.R.U32.HI R9, RZ, R0, R11 ;  /* 0x00000000ff099219 */ /* 0x002fe4000001160b */
[----:B----4-:R-:W-:Y:S02]  /*5080*/  @!P1 ISETP.NE.AND P2, PT, R3, 0x1, PT ;  /* 0x000000010300980c */ /* 0x010fe40003f45270 */
[----:B------:R-:W-:Y:S02]  /*5090*/  @!P1 SEL R9, R8, R9, !P0 ;  /* 0x0000000908099207 */ /* 0x000fe40004000000 */
[----:B------:R-:W-:Y:S02]  /*50a0*/  ELECT P0, URZ, PT ;  /* 0x0000000000ff782f */ /* 0x000fe40003800000 */
[----:B------:R-:W-:Y:S05]  /*50b0*/  @!P1 SEL R14, R13, R14, !P2 ;  /* 0x0000000e0d0e9207 */ /* 0x000fea0005000000 */
[----:B------:R-:W-:Y:S02]  /*50c0*/  @!P1 IMAD.IADD R0, R9, 0x1, -R14 ;  /* 0x0000000109009824 */ /* 0x000fe400078e0a0e */
[----:B------:R-:W-:Y:S02]  /*50d0*/  @!P1 IMAD.IADD R9, R14, 0x1, -R9 ;  /* 0x000000010e099824 */ /* 0x000fe400078e0a09 */
[----:B------:R-:W-:Y:S02]  /*50e0*/  @!P1 IMAD R13, R0, R3, R13 ;  /* 0x00000003000d9224 */ /* 0x000fe400078e020d */
[----:B------:R-:W-:Y:S01]  /*50f0*/  @!P1 IMAD R8, R9, R10, R8 ;  /* 0x0000000a09089224 */ /* 0x000fe200078e0208 */
[----:B---3--:R-:W-:Y:S06]  /*5100*/  @!P4 BRA `(.L_x_98) ;  /* 0x0000002c00ccc947 */ /* 0x008fec0003800000 */
.L_x_195:
[----:B------:R-:W-:Y:S01]  /*5110*/  PLOP3.LUT P5, PT, P5, P0, PT, 0xf2, 0x2f ;  /* 0x00000000002f781c */ /* 0x000fe20002fa1e72 */
[----:B------:R-:W-:Y:S01]  /*5120*/  UMOV UR14, 0x0 ;  /* 0x00000000000e7882 */ /* 0x000fe20000000000 */
[----:B------:R-:W-:Y:S01]  /*5130*/  LOP3.LUT R30, R30, 0x1, RZ, 0x3c, !PT ;  /* 0x000000011e1e7812 */ /* 0x000fe200078e3cff */
[----:B------:R-:W-:Y:S01]  /*5140*/  UMOV UR15, 0x10000000 ;  /* 0x10000000000f7882 */ /* 0x000fe20000000000 */
[----:B------:R-:W-:Y:S01]  /*5150*/  UMOV UR12, UR36 ;  /* 0x00000024000c7c82 */ /* 0x000fe20008000000 */
[----:B------:R-:W-:Y:S08]  /*5160*/  @P3 R2UR UR36, R27 ;  /* 0x000000001b2432ca */ /* 0x000ff000000e0000 */
[----:B-1----:R-:W-:Y:S01]  /*5170*/  @!P5 IADD3 R3, P0, PT, R32, 0x580, RZ ;  /* 0x000005802003d810 */ /* 0x002fe20007f1e0ff */
[----:B------:R-:W-:Y:S01]  /*5180*/  @!P5 IMAD.SHL.U32 R91, R91, 0x40, RZ ;  /* 0x000000405b5bd824 */ /* 0x000fe200078e00ff */
[----:B------:R-:W-:Y:S01]  /*5190*/  VOTEU.ALL UP1, P5 ;  /* 0x0000000000ff7886 */ /* 0x000fe20002820000 */
[----:B------:R-:W-:Y:S01]  /*51a0*/  @!P5 IMAD.SHL.U32 R97, R97, 0x40, RZ ;  /* 0x000000406161d824 */ /* 0x000fe200078e00ff */
[----:B------:R-:W-:Y:S01]  /*51b0*/  @!P5 R2UR UR8, R3 ;  /* 0x000000000308d2ca */ /* 0x000fe200000e0000 */
[----:B------:R-:W-:Y:S01]  /*51c0*/  @!P5 IMAD.X R0, RZ, RZ, R33, P0 ;  /* 0x000000ffff00d224 */ /* 0x000fe200000e0621 */
[----:B------:R-:W-:Y:S01]  /*51d0*/  @!P5 R2UR UR10, R91 ;  /* 0x000000005b0ad2ca */ /* 0x000fe200000e0000 */
[----:B------:R-:W-:Y:S01]  /*51e0*/  @!UP1 UIADD3 UR9, UPT, UPT, UR6, 0x1b0, URZ ;  /* 0x000001b006099890 */ /* 0x000fe2000fffe0ff */
[----:B------:R-:W-:Y:S01]  /*51f0*/  @!P5 R2UR UR11, R97 ;  /* 0x00000000610bd2ca */ /* 0x000fe200000e0000 */
[----:B------:R-:W-:Y:S01]  /*5200*/  IMAD.IADD R91, R8, 0x1, R79 ;  /* 0x00000001085b7824 */ /* 0x000fe200078e024f */
[----:B------:R-:W-:Y:S01]  /*5210*/  @!P5 R2UR UR7, R0 ;  /* 0x000000000007d2ca */ /* 0x000fe200000e0000 */
[----:B------:R-:W-:Y:S01]  /*5220*/  IMAD.IADD R97, R13, 0x1, R90 ;  /* 0x000000010d617824 */ /* 0x000fe200078e025a */
[C---:B------:R-:W-:Y:S04]  /*5230*/  ISETP.NE.AND P0, PT, R29.reuse, 0x2, PT ;  /* 0x000000021d00780c */ /* 0x040fe80003f05270 */
[----:B------:R-:W-:Y:S01]  /*5240*/  SEL R3, RZ, 0x1, P0 ;  /* 0x00000001ff037807 */ /* 0x000fe20000000000 */
[----:B------:R-:W-:Y:S01]  /*5250*/  IMAD.U32 R10, RZ, RZ, UR8 ;  /* 0x00000008ff0a7e24 */ /* 0x000fe2000f8e00ff */
[----:B------:R-:W-:Y:S01]  /*5260*/  @!UP1 UIADD3 UR8, UPT, UPT, UR6, 0x400, URZ ;  /* 0x0000040006089890 */ /* 0x000fe2000fffe0ff */
[----:B------:R-:W-:Y:S01]  /*5270*/  SEL R29, R29, RZ, P0 ;  /* 0x000000ff1d1d7207 */ /* 0x000fe20000000000 */
[----:B------:R-:W-:Y:S01]  /*5280*/  VOTEU.ALL UP1, P5 ;  /* 0x0000000000ff7886 */ /* 0x000fe20002820000 */
[----:B------:R-:W-:Y:S02]  /*5290*/  LOP3.LUT R28, R28, R3, RZ, 0x3c, !PT ;  /* 0x000000031c1c7212 */ /* 0x000fe400078e3cff */
[----:B------:R-:W-:Y:S01]  /*52a0*/  IMAD.U32 R11, RZ, RZ, UR7 ;  /* 0x00000007ff0b7e24 */ /* 0x000fe2000f8e00ff */
[----:B------:R-:W-:Y:S04]  /*52b0*/  @!P5 R2UR UR16, R10 ;  /* 0x000000000a10d2ca */ /* 0x000fe800000e0000 */
[----:B------:R-:W-:Y:S11]  /*52c0*/  @!P5 R2UR UR17, R11 ;  /* 0x000000000b11d2ca */ /* 0x000ff600000e0000 */
[----:B------:R-:W-:Y:S02]  /*52d0*/  @!UPT UIADD3 URZ, UPT, UPT, URZ, URZ, URZ ;  /* 0x000000fffffff290 */ /* 0x000fe4000fffe0ff */
[----:B------:R3:W-:Y:S01]  /*52e0*/  @!UP1 UTMALDG.3D [UR8], [UR16], desc[UR14] ;  /* 0x00000e08100095b4 */ /* 0x0007e20008011000 */
[----:B------:R3:W-:Y:S01]  /*52f0*/  @!P5 SYNCS.ARRIVE.TRANS64.RED.A0TR RZ, [UR6+0x1b0], R25 ;  /* 0x0001b019ffffd9a7 */ /* 0x0007e20008300406 */
[----:B------:R-:W-:Y:S01]  /*5300*/  UPLOP3.LUT UP1, UPT, UPT, UPT, UPT, 0x80, 0x8 ;  /* 0x000000000008789c */ /* 0x000fe20003f2f070 */
[----:B------:R-:W-:Y:S01]  /*5310*/  SYNCS.ARRIVE.TRANS64.RED.A1T0 RZ, [UR37], RZ ;  /* 0x000000ffffff79a7 */ /* 0x000fe20008100425 */
[----:B------:R-:W-:Y:S09]  /*5320*/  @P3 BRA `(.L_x_99) ;  /* 0xfffffff400b43947 */ /* 0x000ff2000383ffff */
[----:B------:R-:W-:Y:S07]  /*5330*/  MOV R0, UR6 ;  /* 0x0000000600007c02 */ /* 0x000fee0008000f00 */
.L_x_100:
[----:B-1----:R-:W-:-:S04]  /*5340*/  SHF.L.U32 R3, R30, 0x1f, RZ ;  /* 0x0000001f1e037819 */ /* 0x002fc800000006ff */
[----:B------:R1:W2:Y:S03]  /*5350*/  SYNCS.PHASECHK.TRANS64.TRYWAIT P0, [R0+URZ+0x1b8], R3 ;  /* 0x0001b803000075a7 */ /* 0x0002a600080011ff */
[----:B--2---:R-:W-:Y:S05]  /*5360*/  @!P0 NANOSLEEP.SYNCS 0x989680 ;  /* 0x009896800000895d */ /* 0x004fea0003900000 */
[----:B------:R-:W2:Y:S02]  /*5370*/  @!P0 SYNCS.PHASECHK.TRANS64 P0, [R0+URZ+0x1b8], R3 ;  /* 0x0001b803000085a7 */ /* 0x000ea400080010ff */
[----:B--23--:R-:W-:Y:S05]  /*5380*/  @P0 EXIT ;  /* 0x000000000000094d */ /* 0x00cfea0003800000 */
[----:B------:R-:W-:Y:S05]  /*5390*/  BRA `(.L_x_100) ;  /* 0xfffffffc00e87947 */ /* 0x000fea000383ffff */
.L_x_91:
[----:B------:R-:W-:-:S06]  /*53a0*/  UISETP.GE.AND UP1, UPT, UR8, 0x4, UPT ;  /* 0x000000040800788c */ /* 0x000fcc000bf26270 */
[----:B------:R-:W-:-:S13]  /*53b0*/  PLOP3.LUT P0, PT, PT, PT, UP1, 0x80, 0x8 ;  /* 0x000000000008781c */ /* 0x000fda0003f0f018 */
[----:B------:R-:W-:Y:S05]  /*53c0*/  @!P0 EXIT ;  /* 0x000000000000894d */ /* 0x000fea0003800000 */
[----:B------:R-:W-:Y:S01]  /*53d0*/  BAR.SYNC.DEFER_BLOCKING 0x6, 0xa0 ;  /* 0x0182800000007b1d */ /* 0x000fe20000010000 */
[C---:B------:R-:W-:Y:S02]  /*53e0*/  IMAD.SHL.U32 R5, R101.reuse, 0x40, RZ ;  /* 0x0000004065057824 */ /* 0x040fe400078e00ff */
[----:B------:R-:W-:Y:S02]  /*53f0*/  HFMA2 R111, -RZ, RZ, 0, 0 ;  /* 0x00000000ff6f7431 */ /* 0x000fe400000001ff */
[C---:B------:R-:W-:Y:S01]  /*5400*/  IMAD.SHL.U32 R0, R101.reuse, 0x20, RZ ;  /* 0x0000002065007824 */ /* 0x040fe200078e00ff */
[----:B------:R-:W-:Y:S01]  /*5410*/  CS2R R106, SRZ ;  /* 0x00000000006a7805 */ /* 0x000fe2000001ff00 */
[----:B------:R-:W-:Y:S01]  /*5420*/  IMAD.SHL.U32 R2, R101, 0x2, RZ ;  /* 0x0000000265027824 */ /* 0x000fe200078e00ff */
[----:B------:R-:W-:Y:S01]  /*5430*/  UMOV UR43, 0x400 ;  /* 0x00000400002b7882 */ /* 0x000fe20000000000 */
[----:B------:R-:W1:Y:S01]  /*5440*/  LDC R99, c[0x0][0x370] ;  /* 0x0000dc00ff637b82 */ /* 0x000e620000000800 */
[----:B------:R-:W-:Y:S01]  /*5450*/  ULEA UR43, UR37, UR43, 0x18 ;  /* 0x0000002b252b7291 */ /* 0x000fe2000f8ec0ff */
[----:B------:R-:W-:Y:S01]  /*5460*/  LOP3.LUT R7, R5, 0x180, RZ, 0xc0, !PT ;  /* 0x0000018005077812 */ /* 0x000fe200078ec0ff */
[C---:B------:R-:W-:Y:S01]  /*5470*/  IMAD.SHL.U32 R103, R101.reuse, 0x8, RZ ;  /* 0x0000000865677824 */ /* 0x040fe200078e00ff */
[----:B------:R-:W-:Y:S01]  /*5480*/  LOP3.LUT R0, R0, 0xc00, RZ, 0xc0, !PT ;  /* 0x00000c0000007812 */ /* 0x000fe200078ec0ff */
[----:B------:R-:W-:Y:S01]  /*5490*/  IMAD.U32 R46, R101, 0x10000, RZ ;  /* 0x00010000652e7824 */ /* 0x000fe200078e00ff */
[----:B------:R-:W-:Y:S01]  /*54a0*/  LOP3.LUT R2, R7, 0x20, R2, 0xf8, !PT ;  /* 0x0000002007027812 */ /* 0x000fe200078ef802 */
[----:B------:R-:W-:Y:S01]  /*54b0*/  UIADD3 UR4, UPT, UPT, UR43, 0x1400, URZ ;  /* 0x000014002b047890 */ /* 0x000fe2000fffe0ff */
[----:B------:R-:W2:Y:S01]  /*54c0*/  LDC R42, c[0x0][0xb0c] ;  /* 0x0002c300ff2a7b82 */ /* 0x000ea20000000800 */
[----:B------:R-:W-:Y:S01]  /*54d0*/  LOP3.LUT R0, R0, 0x40, R5, 0xf8, !PT ;  /* 0x0000004000007812 */ /* 0x000fe200078ef805 */
[----:B------:R-:W-:Y:S01]  /*54e0*/  IMAD.MOV.U32 R44, RZ, RZ, RZ ;  /* 0x000000ffff2c7224 */ /* 0x000fe200078e00ff */
[----:B------:R-:W-:Y:S01]  /*54f0*/  LOP3.LUT R103, R2, 0x30, R103, 0x78, !PT ;  /* 0x0000003002677812 */ /* 0x000fe200078e7867 */
[----:B------:R-:W-:Y:S01]  /*5500*/  IMAD.MOV.U32 R108, RZ, RZ, RZ ;  /* 0x000000ffff6c7224 */ /* 0x000fe200078e00ff */
[----:B------:R-:W-:Y:S01]  /*5510*/  LOP3.LUT R0, R0, 0x200, R5, 0xf8, !PT ;  /* 0x0000020000007812 */ /* 0x000fe200078ef805 */
[----:B------:R-:W-:Y:S01]  /*5520*/  IMAD.SHL.U32 R5, R101, 0x10, RZ ;  /* 0x0000001065057824 */ /* 0x000fe200078e00ff */
[----:B------:R-:W-:Y:S01]  /*5530*/  LOP3.LUT R46, R46, 0x600000, RZ, 0xc0, !PT ;  /* 0x006000002e2e7812 */ /* 0x000fe200078ec0ff */
[----:B------:R-:W4:Y:S01]  /*5540*/  LDC R98, c[0x0][0xb20] ;  /* 0x0002c800ff627b82 */ /* 0x000f220000000800 */
[----:B------:R-:W3:Y:S01]  /*5550*/  LDS R3, [UR43+0x280] ;  /* 0x0002802bff037984 */ /* 0x000ee20008000800 */
[----:B------:R-:W-:Y:S01]  /*5560*/  LOP3.LUT R103, R0, R103, RZ, 0xfc, !PT ;  /* 0x0000006700677212 */ /* 0x000fe200078efcff */
[----:B------:R-:W-:Y:S01]  /*5570*/  IMAD.U32 R109, RZ, RZ, UR4 ;  /* 0x00000004ff6d7e24 */ /* 0x000fe2000f8e00ff */
[----:B------:R-:W-:Y:S01]  /*5580*/  LOP3.LUT R5, R5, 0x20, RZ, 0xc0, !PT ;  /* 0x0000002005057812 */ /* 0x000fe200078ec0ff */
[----:B------:R-:W1:Y:S01]  /*5590*/  LDCU.64 UR46, c[0x0][0x348] ;  /* 0x00006900ff2e77ac */ /* 0x000e620008000a00 */
[----:B------:R-:W-:-:S02]  /*55a0*/  IADD3 R102, PT, PT, R103, UR43, RZ ;  /* 0x0000002b67667c10 */ /* 0x000fc4000fffe0ff */
[----:B------:R-:W1:Y:S01]  /*55b0*/  LDC R41, c[0x0][0xb30] ;  /* 0x0002cc00ff297b82 */ /* 0x000e620000000800 */
[----:B------:R-:W1:Y:S01]  /*55c0*/  LDCU.64 UR38, c[0x0][0x888] ;  /* 0x00011100ff2677ac */ /* 0x000e620008000a00 */
[----:B------:R-:W-:Y:S01]  /*55d0*/  IADD3 R102, PT, PT, -R5, 0x400, R102 ;  /* 0x0000040005667810 */ /* 0x000fe20007ffe166 */
[----:B------:R-:W-:-:S05]  /*55e0*/  UIADD3 UR42, UPT, UPT, UR43, 0x400, URZ ;  /* 0x000004002b2a7890 */ /* 0x000fca000fffe0ff */
[----:B------:R-:W1:Y:S08]  /*55f0*/  LDC.64 R88, c[0x0][0xb10] ;  /* 0x0002c400ff587b82 */ /* 0x000e700000000a00 */
[----:B------:R-:W1:Y:S08]  /*5600*/  LDC.64 R38, c[0x0][0xb18] ;  /* 0x0002c600ff267b82 */ /* 0x000e700000000a00 */
[----:B------:R-:W1:Y:S08]  /*5610*/  LDC.64 R84, c[0x0][0x888] ;  /* 0x00022200ff547b82 */ /* 0x000e700000000a00 */
[----:B------:R-:W1:Y:S01]  /*5620*/  LDC.64 R36, c[0x0][0xb28] ;  /* 0x0002ca00ff247b82 */ /* 0x000e620000000a00 */
[----:B---3--:R-:W-:-:S07]  /*5630*/  IMAD.IADD R46, R3, 0x1, R46 ;  /* 0x00000001032e7824 */ /* 0x008fce00078e022e */
[----:B------:R-:W3:Y:S08]  /*5640*/  LDC.64 R86, c[0x0][0x890] ;  /* 0x00022400ff567b82 */ /* 0x000ef00000000a00 */
[----:B------:R-:W1:Y:S08]  /*5650*/  LDC.64 R82, c[0x0][0x8b0] ;  /* 0x00022c00ff527b82 */ /* 0x000e700000000a00 */
[----:B------:R-:W1:Y:S08]  /*5660*/  LDC.64 R80, c[0x0][0x8a8] ;  /* 0x00022a00ff507b82 */ /* 0x000e700000000a00 */
[----:B--2-4-:R-:W1:Y:S02]  /*5670*/  LDC R100, c[0x0][0x374] ;  /* 0x0000dd00ff647b82 */ /* 0x014e640000000800 */
.L_x_118:
[----:B------:R-:W-:Y:S02]  /*5680*/  LEA R0, R111, UR43, 0x3 ;  /* 0x0000002b6f007c11 */ /* 0x000fe4000f8e18ff */
[----:B------:R-:W-:Y:S02]  /*5690*/  SHF.L.U32 R3, R107, 0x1f, RZ ;  /* 0x0000001f6b037819 */ /* 0x000fe400000006ff */
[----:B------:R-:W-:Y:S02]  /*56a0*/  LEA R16, R111, UR43, 0x4 ;  /* 0x0000002b6f107c11 */ /* 0x000fe4000f8e20ff */
[----:B--2---:R-:W2:Y:S02]  /*56b0*/  SYNCS.PHASECHK.TRANS64.TRYWAIT P0, [R0+URZ+0x1d0], R3 ;  /* 0x0001d003000075a7 */ /* 0x004ea400080011ff */
[----:B-12---:R-:W-:Y:S05]  /*56c0*/  @!P0 BRA `(.L_x_101) ;  /* 0x0000002800748947 */ /* 0x006fea0003800000 */
.L_x_196:
[----:B------:R-:W4:Y:S01]  /*56d0*/  LDC.64 R12, c[0x0][0xb10] ;  /* 0x0002c400ff0c7b82 */ /* 0x000f220000000a00 */
[----:B------:R-:W3:Y:S01]  /*56e0*/  LDS.128 R16, [R16+0x260] ;  /* 0x0002600010107984 */ /* 0x000ee20000000c00 */
[----:B-1----:R-:W-:Y:S01]  /*56f0*/  ISETP.NE.AND P1, PT, R41, 0x1, PT ;  /* 0x000000012900780c */ /* 0x002fe20003f25270 */
[----:B--2---:R-:W-:Y:S01]  /*5700*/  VIADD R0, R0, 0x1e0 ;  /* 0x000001e000007836 */ /* 0x004fe20000000000 */
[----:B------:R-:W-:Y:S04]  /*5710*/  ISETP.GE.AND P0, PT, R40, 0x1, PT ;  /* 0x000000012800780c */ /* 0x000fe80003f06270 */
[----:B------:R-:W1:Y:S01]  /*5720*/  LDC.64 R10, c[0x0][0xb18] ;  /* 0x0002c600ff0a7b82 */ /* 0x000e620000000a00 */
[----:B------:R-:W-:Y:S01]  /*5730*/  PRMT R0, RZ, 0x654, R0 ;  /* 0x00000654ff007816 */ /* 0x000fe20000000000 */
[----:B------:R-:W-:Y:S01]  /*5740*/  @!PT LDS RZ, [RZ] ;  /* 0x00000000fffff984 */ /* 0x000fe20000000800 */
[----:B------:R-:W-:Y:S01]  /*5750*/  @!PT LDS RZ, [RZ] ;  /* 0x00000000fffff984 */ /* 0x000fe20000000800 */
[----:B------:R-:W-:Y:S01]  /*5760*/  @!PT LDS RZ, [RZ] ;  /* 0x00000000fffff984 */ /* 0x000fe20000000800 */
[----:B------:R-:W-:Y:S01]  /*5770*/  @!PT LDS RZ, [RZ] ;  /* 0x00000000fffff984 */ /* 0x000fe20000000800 */
[----:B------:R2:W-:Y:S06]  /*5780*/  MEMBAR.ALL.CTA ;  /* 0x0000000000007992 */ /* 0x0005ec0000008000 */
[----:B--2---:R-:W2:Y:S01]  /*5790*/  FENCE.VIEW.ASYNC.S ;  /* 0x00000000000073c6 */ /* 0x004ea20000000000 */
[----:B------:R-:W1:Y:S08]  /*57a0*/  @!P1 LDC R14, c[0x0][0xb20] ;  /* 0x0002c800ff0e9b82 */ /* 0x000e700000000800 */
[----:B------:R-:W1:Y:S01]  /*57b0*/  @!P1 LDC R9, c[0x0][0xb0c] ;  /* 0x0002c300ff099b82 */ /* 0x000e620000000800 */
[----:B--2---:R2:W-:Y:S01]  /*57c0*/  SYNCS.ARRIVE.TRANS64.RED.A1T0 RZ, [R0+URZ], RZ ;  /* 0x000000ff00ff79a7 */ /* 0x0045e200081004ff */
[----:B---3--:R-:W-:Y:S04]  /*57d0*/  LOP3.LUT P4, RZ, R18, 0x1, RZ, 0xc0, !PT ;  /* 0x0000000112ff7812 */ /* 0x008fe8000788c0ff */
[----:B------:R-:W-:Y:S09]  /*57e0*/  P2R R110, PR, RZ, 0x10 ;  /* 0x00000010ff6e7803 */ /* 0x000ff20000000000 */
[----:B------:R-:W-:Y:S02]  /*57f0*/  @P4 MOV R45, R16 ;  /* 0x00000010002d4202 */ /* 0x000fe40000000f00 */
[----:B------:R-:W-:Y:S01]  /*5800*/  @P4 LOP3.LUT R43, R17, 0xffff, RZ, 0xc0, !PT ;  /* 0x0000ffff112b4812 */ /* 0x000fe200078ec0ff */
[----:B--2-4-:R-:W-:Y:S06]  /*5810*/  @!P0 BRA `(.L_x_102) ;  /* 0x0000000000a48947 */ /* 0x014fec0003800000 */
[----:B------:R-:W-:Y:S01]  /*5820*/  IMAD.HI.U32 R21, R100, R39, RZ ;  /* 0x0000002764157227 */ /* 0x000fe200078e00ff */
[----:B------:R-:W-:Y:S02]  /*5830*/  ISETP.NE.AND P0, PT, R38, 0x1, PT ;  /* 0x000000012600780c */ /* 0x000fe40003f05270 */
[----:B------:R-:W-:Y:S01]  /*5840*/  ISETP.NE.AND P2, PT, R40, 0x1, PT ;  /* 0x000000012800780c */ /* 0x000fe20003f45270 */
[----:B------:R-:W-:Y:S01]  /*5850*/  IMAD.HI.U32 R20, R99, R88, RZ ;  /* 0x0000005863147227 */ /* 0x000fe200078e00ff */
[----:B------:R-:W-:Y:S02]  /*5860*/  SHF.R.U32.HI R21, RZ, R98, R21 ;  /* 0x00000062ff157219 */ /* 0x000fe40000011615 */
[----:B------:R-:W-:Y:S01]  /*5870*/  ISETP.NE.AND P3, PT, R42, 0x1, PT ;  /* 0x000000012a00780c */ /* 0x000fe20003f65270 */
[----:B------:R-:W-:Y:S01]  /*5880*/  IMAD.HI.U32 R24, R45, R88, RZ ;  /* 0x000000582d187227 */ /* 0x000fe200078e00ff */
[----:B------:R-:W-:Y:S02]  /*5890*/  SHF.R.U32.HI R20, RZ, R89, R20 ;  /* 0x00000059ff147219 */ /* 0x000fe40000011614 */
[----:B------:R-:W-:Y:S01]  /*58a0*/  SEL R3, R100, R21, !P0 ;  /* 0x0000001564037207 */ /* 0x000fe20004000000 */
[----:B------:R-:W-:Y:S01]  /*58b0*/  IMAD.HI.U32 R21, R43, R39, RZ ;  /* 0x000000272b157227 */ /* 0x000fe200078e00ff */
[----:B------:R-:W-:Y:S02]  /*58c0*/  SEL R7, R99, R20, !P3 ;  /* 0x0000001463077207 */ /* 0x000fe40005800000 */
[----:B------:R-:W-:Y:S01]  /*58d0*/  SHF.R.U32.HI R24, RZ, R89, R24 ;  /* 0x00000059ff187219 */ /* 0x000fe20000011618 */
[-C--:B------:R-:W-:Y:S04]  /*58e0*/  IMAD.HI.U32 R20, R3, R36.reuse, RZ ;  /* 0x0000002403147227 */ /* 0x080fe800078e00ff */
[----:B------:R-:W-:Y:S01]  /*58f0*/  IMAD.HI.U32 R22, R7, R36, RZ ;  /* 0x0000002407167227 */ /* 0x000fe200078e00ff */
[-C--:B------:R-:W-:Y:S02]  /*5900*/  @P2 SHF.R.U32.HI R3, RZ, R37.reuse, R20 ;  /* 0x00000025ff032219 */ /* 0x080fe40000011614 */
[----:B------:R-:W-:Y:S02]  /*5910*/  SHF.R.U32.HI R20, RZ, R98, R21 ;  /* 0x00000062ff147219 */ /* 0x000fe40000011615 */
[----:B------:R-:W-:Y:S01]  /*5920*/  @P2 SHF.R.U32.HI R7, RZ, R37, R22 ;  /* 0x00000025ff072219 */ /* 0x000fe20000011616 */
[C---:B------:R-:W-:Y:S01]  /*5930*/  IMAD R2, R40.reuse, R3, RZ ;  /* 0x0000000328027224 */ /* 0x040fe200078e02ff */
[----:B------:R-:W-:Y:S02]  /*5940*/  SEL R5, R43, R20, !P0 ;  /* 0x000000142b057207 */ /* 0x000fe40004000000 */
[----:B------:R-:W-:Y:S01]  /*5950*/  SEL R3, R45, R24, !P3 ;  /* 0x000000182d037207 */ /* 0x000fe20005800000 */
[----:B------:R-:W-:Y:S01]  /*5960*/  IMAD R4, R40, R7, RZ ;  /* 0x0000000728047224 */ /* 0x000fe200078e02ff */
[C---:B------:R-:W-:Y:S01]  /*5970*/  ISETP.GE.AND P0, PT, R5.reuse, R2, PT ;  /* 0x000000020500720c */ /* 0x040fe20003f06270 */
[----:B------:R-:W-:Y:S03]  /*5980*/  IMAD.HI.U32 R6, R5, R36, RZ ;  /* 0x0000002405067227 */ /* 0x000fe600078e00ff */
[----:B------:R-:W-:Y:S01]  /*5990*/  ISETP.GE.OR P0, PT, R3, R4, P0 ;  /* 0x000000040300720c */ /* 0x000fe20000706670 */
[----:B------:R-:W-:Y:S01]  /*59a0*/  IMAD.MOV R4, RZ, RZ, -R3 ;  /* 0x000000ffff047224 */ /* 0x000fe200078e0a03 */
[-C--:B------:R-:W-:Y:S03]  /*59b0*/  SHF.R.U32.HI R6, RZ, R37.reuse, R6 ;  /* 0x00000025ff067219 */ /* 0x080fe60000011606 */
[----:B------:R-:W-:Y:S01]  /*59c0*/  IMAD R45, R42, R4, R45 ;  /* 0x000000042a2d7224 */ /* 0x000fe200078e022d */
[----:B------:R-:W-:Y:S05]  /*59d0*/  SEL R15, R5, R6, !P2 ;  /* 0x00000006050f7207 */ /* 0x000fea0005000000 */
[----:B------:R-:W-:Y:S02]  /*59e0*/  IMAD.MOV R6, RZ, RZ, -R15 ;  /* 0x000000ffff067224 */ /* 0x000fe400078e0a0f */
[C---:B------:R-:W-:Y:S04]  /*59f0*/  @!P0 IMAD.HI.U32 R2, R3.reuse, R36, RZ ;  /* 0x0000002403028227 */ /* 0x040fe800078e00ff */
[----:B------:R-:W-:Y:S01]  /*5a00*/  IMAD R6, R40, R6, R5 ;  /* 0x0000000628067224 */ /* 0x000fe200078e0205 */
[----:B------:R-:W-:Y:S04]  /*5a10*/  @!P0 SHF.R.U32.HI R2, RZ, R37, R2 ;  /* 0x00000025ff028219 */ /* 0x000fe80000011602 */
[----:B------:R-:W-:Y:S02]  /*5a20*/  @!P0 SEL R0, R3, R2, !P2 ;  /* 0x0000000203008207 */ /* 0x000fe40005000000 */
[----:B------:R-:W-:Y:S02]  /*5a30*/  IADD3 R2, PT, PT, -R5, RZ, RZ ;  /* 0x000000ff05027210 */ /* 0x000fe40007ffe1ff */
[----:B------:R-:W-:Y:S01]  /*5a40*/  @!P0 IADD3 R8, PT, PT, R15, -R0, RZ ;  /* 0x800000000f088210 */ /* 0x000fe20007ffe0ff */
[----:B------:R-:W-:Y:S02]  /*5a50*/  @!P0 IMAD R0, R7, R6, R0 ;  /* 0x0000000607008224 */ /* 0x000fe400078e0200 */
[----:B------:R-:W-:Y:S02]  /*5a60*/  IMAD R43, R38, R2, R43 ;  /* 0x00000002262b7224 */ /* 0x000fe400078e022b */
[----:B------:R-:W-:Y:S02]  /*5a70*/  @!P0 IMAD R5, R8, R40, R3 ;  /* 0x0000002808058224 */ /* 0x000fe400078e0203 */
[----:B------:R-:W-:Y:S04]  /*5a80*/  @!P0 IMAD.MOV.U32 R3, RZ, RZ, R0 ;  /* 0x000000ffff038224 */ /* 0x000fe800078e0000 */
[----:B------:R-:W-:Y:S02]  /*5a90*/  IMAD R45, R3, R42, R45 ;  /* 0x0000002a032d7224 */ /* 0x000fe400078e022d */
[----:B------:R-:W-:Y:S07]  /*5aa0*/  IMAD R43, R5, R38, R43 ;  /* 0x00000026052b7224 */ /* 0x000fee00078e022b */
.L_x_102:
[----:B------:R-:W-:Y:S01]  /*5ab0*/  @!P1 IMAD.HI.U32 R0, R45, R12, RZ ;  /* 0x0000000c2d009227 */ /* 0x000fe200078e00ff */
[----:B-1----:R-:W-:Y:S01]  /*5ac0*/  @!P1 ISETP.NE.AND P0, PT, R10, 0x1, PT ;  /* 0x000000010a00980c */ /* 0x002fe20003f05270 */
[----:B------:R-:W-:Y:S01]  /*5ad0*/  ULOP3.LUT UP0, URZ, UR42, 0x1b0, URZ, 0xc0, !UPT ;  /* 0x000001b02aff7892 */ /* 0x000fe2000f80c0ff */
[----:B------:R-:W-:Y:S01]  /*5ae0*/  @!P1 ISETP.NE.AND P2, PT, R9, 0x1, PT ;  /* 0x000000010900980c */ /* 0x000fe20003f45270 */
[----:B------:R-:W-:Y:S01]  /*5af0*/  @!P1 IMAD.HI.U32 R3, R43, R11, RZ ;  /* 0x0000000b2b039227 */ /* 0x000fe200078e00ff */
[----:B------:R-:W-:Y:S02]  /*5b00*/  @!P1 SHF.R.U32.HI R0, RZ, R13, R0 ;  /* 0x0000000dff009219 */ /* 0x000fe40000011600 */
[----:B------:R-:W-:Y:S01]  /*5b10*/  @P4 SHF.R.U32.HI R105, RZ, 0x10, R17 ;  /* 0x00000010ff694819 */ /* 0x000fe20000011611 */
[----:B------:R-:W-:Y:S01]  /*5b20*/  VIADD R111, R111, 0x1 ;  /* 0x000000016f6f7836 */ /* 0x000fe20000000000 */
[----:B------:R-:W-:Y:S02]  /*5b30*/  @!P1 SHF.R.U32.HI R2, RZ, R14, R3 ;  /* 0x0000000eff029219 */ /* 0x000fe40000011603 */
[----:B------:R-:W-:Y:S02]  /*5b40*/  @!P1 SEL R3, R45, R0, !P2 ;  /* 0x000000002d039207 */ /* 0x000fe40005000000 */
[----:B------:R-:W-:Y:S05]  /*5b50*/  @!P1 SEL R2, R43, R2, !P0 ;  /* 0x000000022b029207 */ /* 0x000fea0004000000 */
[----:B------:R-:W-:Y:S02]  /*5b60*/  @!P1 IMAD.IADD R0, R2, 0x1, -R3 ;  /* 0x0000000102009824 */ /* 0x000fe400078e0a03 */
[----:B------:R-:W-:Y:S02]  /*5b70*/  @!P1 IMAD.IADD R2, R3, 0x1, -R2 ;  /* 0x0000000103029824 */ /* 0x000fe400078e0a02 */
[----:B------:R-:W-:Y:S02]  /*5b80*/  @!P1 IMAD R45, R0, R9, R45 ;  /* 0x00000009002d9224 */ /* 0x000fe400078e022d */
[----:B------:R-:W-:Y:S01]  /*5b90*/  @!P1 IMAD R43, R2, R10, R43 ;  /* 0x0000000a022b9224 */ /* 0x000fe200078e022b */
[----:B------:R-:W-:Y:S06]  /*5ba0*/  BRA.U !UP0, `(.L_x_103) ;  /* 0x0000000108407547 */ /* 0x000fec000b800000 */
[----:B------:R-:W1:Y:S01]  /*5bb0*/  LDCU.64 UR8, c[0x4][0x80] ;  /* 0x01001000ff0877ac */ /* 0x000e620008000a00 */
[----:B------:R-:W-:Y:S01]  /*5bc0*/  MOV R3, 0x0 ;  /* 0x0000000000037802 */ /* 0x000fe20000000f00 */
[----:B------:R-:W-:Y:S02]  /*5bd0*/  HFMA2 R12, -RZ, RZ, 0, 5.9604644775390625e-08 ;  /* 0x00000001ff0c7431 */ /* 0x000fe400000001ff */
[----:B------:R-:W-:Y:S02]  /*5be0*/  IMAD.MOV.U32 R8, RZ, RZ, 0x70 ;  /* 0x00000070ff087424 */ /* 0x000fe400078e00ff */
[----:B------:R-:W-:Y:S01]  /*5bf0*/  IMAD.MOV.U32 R13, RZ, RZ, RZ ;  /* 0x000000ffff0d7224 */ /* 0x000fe200078e00ff */
[----:B------:R-:W2:Y:S01]  /*5c00*/  LDCU.64 UR6, c[0x4][0x88] ;  /* 0x01001100ff0677ac */ /* 0x000ea20008000a00 */
[----:B------:R-:W3:Y:S01]  /*5c10*/  LDC.64 R2, c[0x4][R3] ;  /* 0x0100000003027b82 */ /* 0x000ee20000000a00 */
[----:B------:R-:W4:Y:S01]  /*5c20*/  LDCU.64 UR4, c[0x4][0x8] ;  /* 0x01000100ff0477ac */ /* 0x000f220008000a00 */
[----:B-1----:R-:W-:Y:S01]  /*5c30*/  MOV R5, UR9 ;  /* 0x0000000900057c02 */ /* 0x002fe20008000f00 */
[----:B------:R-:W-:Y:S01]  /*5c40*/  IMAD.U32 R4, RZ, RZ, UR8 ;  /* 0x00000008ff047e24 */ /* 0x000fe2000f8e00ff */
[----:B--2---:R-:W-:Y:S01]  /*5c50*/  MOV R7, UR7 ;  /* 0x0000000700077c02 */ /* 0x004fe20008000f00 */
[----:B------:R-:W-:Y:S01]  /*5c60*/  IMAD.U32 R6, RZ, RZ, UR6 ;  /* 0x00000006ff067e24 */ /* 0x000fe2000f8e00ff */
[----:B----4-:R-:W-:Y:S01]  /*5c70*/  MOV R11, UR5 ;  /* 0x00000005000b7c02 */ /* 0x010fe20008000f00 */
[----:B------:R-:W-:Y:S02]  /*5c80*/  IMAD.U32 R10, RZ, RZ, UR4 ;  /* 0x00000004ff0a7e24 */ /* 0x000fe4000f8e00ff */
[----:B------:R-:W-:Y:S07]  /*5c90*/  LEPC R20, `(.L_x_103) ;  /* 0x000000001014794e */ /* 0x000fee0000000000 */
[----:B---3-5:R-:W-:Y:S05]  /*5ca0*/  CALL.ABS.NOINC R2 ;  /* 0x0000000002007343 */ /* 0x028fea0003c00000 */
.L_x_103:
[----:B------:R-:W-:Y:S01]  /*5cb0*/  LOP3.LUT P0, RZ, R109, 0x1b0, RZ, 0xc0, !PT ;  /* 0x000001b06dff7812 */ /* 0x000fe2000780c0ff */
[----:B------:R-:W-:Y:S11]  /*5cc0*/  BSSY.RECONVERGENT B6, `(.L_x_104) ;  /* 0x0000013000067945 */ /* 0x000ff60003800200 */
[----:B------:R-:W-:Y:S01]  /*5cd0*/  @!UPT UIADD3 URZ, UPT, UPT, URZ, URZ, URZ ;  /* 0x000000fffffff290 */ /* 0x000fe2000fffe0ff */
[----:B------:R-:W-:Y:S05]  /*5ce0*/  @!P0 BRA `(.L_x_105) ;  /* 0x0000000000408947 */ /* 0x000fea0003800000 */
        /* <DEDUP_REMOVED lines=16> */
.L_x_105:
[----:B------:R-:W-:Y:S05]  /*5df0*/  BSYNC.RECONVERGENT B6 ;  /* 0x0000000000067941 */ /* 0x000fea0003800200 */
.L_x_104:
[----:B------:R-:W-:Y:S01]  /*5e00*/  ISETP.NE.U32.AND P3, PT, R86, RZ, PT ;  /* 0x000000ff5600720c */ /* 0x000fe20003f65070 */
[----:B------:R-:W-:Y:S01]  /*5e10*/  UISETP.NE.AND UP1, UPT, UR44, URZ, UPT ;  /* 0x000000ff2c00728c */ /* 0x000fe2000bf25270 */
[----:B------:R-:W-:Y:S02]  /*5e20*/  ISETP.NE.U32.AND P4, PT, R82, RZ, PT ;  /* 0x000000ff5200720c */ /* 0x000fe40003f85070 */
[----:B------:R-:W-:Y:S02]  /*5e30*/  ISETP.NE.AND.EX P3, PT, R87, RZ, PT, P3 ;  /* 0x000000ff5700720c */ /* 0x000fe40003f65330 */
[----:B------:R-:W-:Y:S02]  /*5e40*/  PLOP3.LUT P1, PT, PT, PT, PT, 0x8, 0x80 ;  /* 0x000000000080781c */ /* 0x000fe40003f2e170 */
[----:B------:R-:W-:Y:S02]  /*5e50*/  PLOP3.LUT P0, PT, PT, PT, UP1, 0x80, 0x8 ;  /* 0x000000000008781c */ /* 0x000fe40003f0f018 */
[----:B------:R-:W-:Y:S02]  /*5e60*/  ISETP.NE.AND.EX P4, PT, R83, RZ, PT, P4 ;  /* 0x000000ff5300720c */ /* 0x000fe40003f85340 */
[----:B------:R-:W1:Y:S09]  /*5e70*/  @UP1 LDCU.64 UR4, c[0x0][0x888] ;  /* 0x00011100ff0417ac */ /* 0x000e720008000a00 */
[----:B------:R-:W-:Y:S01]  /*5e80*/  @P0 PLOP3.LUT P1, PT, P3, PT, PT, 0x80, 0x8 ;  /* 0x000000000008081c */ /* 0x000fe20001f2f070 */
[----:B-1----:R-:W-:Y:S04]  /*5e90*/  @UP1 UISETP.NE.U32.AND UP0, UPT, UR4, URZ, UPT ;  /* 0x000000ff0400128c */ /* 0x002fe8000bf05070 */
[----:B------:R-:W-:Y:S04]  /*5ea0*/  @UP1 UISETP.NE.AND.EX UP0, UPT, UR5, URZ, UPT, UP0 ;  /* 0x000000ff0500128c */ /* 0x000fe8000bf05300 */
[----:B------:R-:W-:Y:S01]  /*5eb0*/  @UP1 USEL UR4, URZ, 0xffffffff, UP0 ;  /* 0xffffffffff041887 */ /* 0x000fe20008000000 */
[----:B------:R-:W-:Y:S11]  /*5ec0*/  @!P3 BRA `(.L_x_106) ;  /* 0x00000000002cb947 */ /* 0x000ff60003800000 */
[----:B------:R-:W-:Y:S01]  /*5ed0*/  ISETP.NE.U32.AND P2, PT, R84, RZ, PT ;  /* 0x000000ff5400720c */ /* 0x000fe20003f45070 */
[----:B------:R-:W-:Y:S03]  /*5ee0*/  IMAD.MOV.U32 R96, RZ, RZ, 0x1 ;  /* 0x00000001ff607424 */ /* 0x000fe600078e00ff */
[----:B------:R-:W-:Y:S11]  /*5ef0*/  ISETP.NE.AND.EX P2, PT, R85, RZ, PT, P2 ;  /* 0x000000ff5500720c */ /* 0x000ff60003f45320 */
[----:B------:R-:W-:Y:S02]  /*5f00*/  @!UPT UIADD3 URZ, UPT, UPT, URZ, URZ, URZ ;  /* 0x000000fffffff290 */ /* 0x000fe4000fffe0ff */
[----:B------:R-:W1:Y:S01]  /*5f10*/  @P2 LDC.64 R2, c[0x0][0x888] ;  /* 0x00022200ff022b82 */ /* 0x000e620000000a00 */
[----:B------:R-:W-:Y:S04]  /*5f20*/  @P2 IMAD R0, R86, UR36, RZ ;  /* 0x0000002456002c24 */ /* 0x000fe8000f8e02ff */
[----:B-1----:R-:W-:Y:S04]  /*5f30*/  @P2 IMAD.WIDE R2, R0, 0x4, R2 ;  /* 0x0000000400022825 */ /* 0x002fe800078e0202 */
[----:B------:R-:W-:Y:S01]  /*5f40*/  HFMA2 R0, -RZ, RZ, 0, 5.9604644775390625e-08 ;  /* 0x00000001ff007431 */ /* 0x000fe200000001ff */
[----:B-----5:R1:W5:Y:S04]  /*5f50*/  @P2 LDG.E R49, desc[UR40][R2.64] ;  /* 0x0000002802312981 */ /* 0x020368000c1e1900 */
[----:B------:R-:W-:Y:S01]  /*5f60*/  @!P2 PRMT R96, R0, 0x7610, R96 ;  /* 0x000076100060a816 */ /* 0x000fe20000000060 */
[----:B-1----:R-:W2:Y:S06]  /*5f70*/  @!P2 LDC R49, c[0x0][0x880] ;  /* 0x00022000ff31ab82 */ /* 0x002eac0000000800 */
.L_x_106:
[----:B------:R-:W-:Y:S05]  /*5f80*/  @!P4 BRA `(.L_x_107) ;  /* 0x000000000020c947 */ /* 0x000fea0003800000 */
[----:B------:R-:W-:Y:S04]  /*5f90*/  ISETP.NE.U32.AND P2, PT, R80, RZ, PT ;  /* 0x000000ff5000720c */ /* 0x000fe80003f45070 */
[----:B------:R-:W-:Y:S11]  /*5fa0*/  ISETP.NE.AND.EX P2, PT, R81, RZ, PT, P2 ;  /* 0x000000ff5100720c */ /* 0x000ff60003f45320 */
[----:B------:R-:W-:Y:S02]  /*5fb0*/  @!UPT UIADD3 URZ, UPT, UPT, URZ, URZ, URZ ;  /* 0x000000fffffff290 */ /* 0x000fe4000fffe0ff */
[----:B------:R-:W1:Y:S01]  /*5fc0*/  @P2 LDC.64 R2, c[0x0][0x8a8] ;  /* 0x00022a00ff022b82 */ /* 0x000e620000000a00 */
[----:B------:R-:W-:Y:S04]  /*5fd0*/  @P2 IMAD R0, R82, UR36, RZ ;  /* 0x0000002452002c24 */ /* 0x000fe8000f8e02ff */
[----:B-1----:R-:W-:Y:S05]  /*5fe0*/  @P2 IMAD.WIDE R2, R0, 0x4, R2 ;  /* 0x0000000400022825 */ /* 0x002fea00078e0202 */
[----:B-----5:R1:W5:Y:S02]  /*5ff0*/  @P2 LDG.E R47, desc[UR40][R2.64] ;  /* 0x00000028022f2981 */ /* 0x020364000c1e1900 */
[----:B-1----:R-:W3:Y:S02]  /*6000*/  @!P2 LDC R47, c[0x0][0x8a0] ;  /* 0x00022800ff2fab82 */ /* 0x002ee40000000800 */
.L_x_107:
[----:B--2--5:R-:W-:Y:S01]  /*6010*/  @P0 FSETP.NEU.AND P4, PT, R49, RZ, PT ;  /* 0x000000ff3100020b */ /* 0x024fe20003f8d000 */
[----:B------:R-:W-:Y:S01]  /*6020*/  IMAD.U32 R0, RZ, RZ, UR4 ;  /* 0x00000004ff007e24 */ /* 0x000fe2000f8e00ff */
[----:B------:R-:W-:Y:S01]  /*6030*/  @P0 LOP3.LUT P2, RZ, R96, 0xff, RZ, 0xc0, !PT ;  /* 0x000000ff60ff0812 */ /* 0x000fe2000784c0ff */
[----:B------:R-:W-:Y:S01]  /*6040*/  BSSY B1, `(.L_x_108) ;  /* 0x0000039000017945 */ /* 0x000fe20003800000 */
[----:B------:R-:W-:Y:S02]  /*6050*/  @P0 SEL R9, RZ, 0xffffffff, P4 ;  /* 0xffffffffff090807 */ /* 0x000fe40002000000 */
[----:B------:R-:W-:Y:S02]  /*6060*/  CS2R R54, SRZ ;  /* 0x0000000000367805 */ /* 0x000fe4000001ff00 */
[----:B------:R-:W-:Y:S02]  /*6070*/  LEA R92, R44, UR43, 0x3 ;  /* 0x0000002b2c5c7c11 */ /* 0x000fe4000f8e18ff */
[----:B------:R-:W-:Y:S02]  /*6080*/  CS2R R52, SRZ ;  /* 0x0000000000347805 */ /* 0x000fe4000001ff00 */
[----:B------:R-:W-:Y:S02]  /*6090*/  @P1 SEL R9, R0, R9, !P2 ;  /* 0x0000000900091207 */ /* 0x000fe40005000000 */
[----:B------:R-:W-:Y:S02]  /*60a0*/  CS2R R58, SRZ ;  /* 0x00000000003a7805 */ /* 0x000fe4000001ff00 */
[----:B------:R-:W-:Y:S02]  /*60b0*/  SHF.L.U32 R7, R108, 0x1f, RZ ;  /* 0x0000001f6c077819 */ /* 0x000fe400000006ff */
[----:B------:R-:W-:Y:S02]  /*60c0*/  CS2R R56, SRZ ;  /* 0x0000000000387805 */ /* 0x000fe4000001ff00 */
[----:B------:R-:W-:Y:S02]  /*60d0*/  @P0 LOP3.LUT R9, R9, 0x1, RZ, 0xc0, !PT ;  /* 0x0000000109090812 */ /* 0x000fe400078ec0ff */
[C---:B------:R-:W-:Y:S02]  /*60e0*/  LEA.HI R5, R44.reuse, R44, RZ, 0x1 ;  /* 0x0000002c2c057211 */ /* 0x040fe400078f08ff */
[----:B------:R-:W-:Y:S02]  /*60f0*/  ISETP.NE.U32.OR P1, PT, R9, 0x1, !P0 ;  /* 0x000000010900780c */ /* 0x000fe40004725470 */
[----:B------:R-:W-:Y:S01]  /*6100*/  PLOP3.LUT P5, PT, PT, PT, PT, 0x8, 0x80 ;  /* 0x000000000080781c */ /* 0x000fe20003fae170 */
[C---:B------:R-:W-:Y:S01]  /*6110*/  IMAD.SHL.U32 R3, R5.reuse, 0x20, RZ ;  /* 0x0000002005037824 */ /* 0x040fe200078e00ff */
[----:B------:R-:W-:Y:S04]  /*6120*/  LOP3.LUT R5, R5, 0xffe, RZ, 0xc0, !PT ;  /* 0x00000ffe05057812 */ /* 0x000fe800078ec0ff */
[----:B------:R-:W-:Y:S01]  /*6130*/  LOP3.LUT R3, R3, 0xffffffc0, RZ, 0xc0, !PT ;  /* 0xffffffc003037812 */ /* 0x000fe200078ec0ff */
[----:B------:R-:W-:Y:S04]  /*6140*/  IMAD.IADD R32, R44, 0x1, -R5 ;  /* 0x000000012c207824 */ /* 0x000fe800078e0a05 */
[----:B------:R-:W-:Y:S01]  /*6150*/  @P1 SHF.L.U32 R2, R106, 0x1f, RZ ;  /* 0x0000001f6a021819 */ /* 0x000fe200000006ff */
[----:B------:R-:W-:Y:S03]  /*6160*/  IMAD.IADD R3, R46, 0x1, R3 ;  /* 0x000000012e037824 */ /* 0x000fe600078e0203 */
[----:B------:R-:W1:Y:S01]  /*6170*/  @P1 SYNCS.PHASECHK.TRANS64.TRYWAIT P0, [UR43+0x1b0], R2 ;  /* 0x0001b002ff0015a7 */ /* 0x000e62000800112b */
[----:B------:R-:W-:Y:S01]  /*6180*/  IMAD R32, R32, 0x100000, R3 ;  /* 0x0010000020207824 */ /* 0x000fe200078e0203 */
[----:B------:R2:W4:Y:S01]  /*6190*/  SYNCS.PHASECHK.TRANS64.TRYWAIT P4, [R92+URZ+0x1f0], R7 ;  /* 0x0001f0075c0075a7 */ /* 0x00052200080811ff */
[----:B-1----:R-:W-:Y:S01]  /*61a0*/  @P1 PLOP3.LUT P5, PT, P0, PT, PT, 0x8, 0x80 ;  /* 0x000000000080181c */ /* 0x002fe200007ae170 */
[----:B------:R-:W-:Y:S01]  /*61b0*/  @!UPT UIADD3 URZ, UPT, UPT, URZ, URZ, URZ ;  /* 0x000000fffffff290 */ /* 0x000fe2000fffe0ff */
[----:B--2---:R-:W-:Y:S11]  /*61c0*/  @!P1 BRA `(.L_x_109) ;  /* 0x0000000000809947 */ /* 0x004ff60003800000 */
[----:B------:R-:W-:Y:S01]  /*61d0*/  ISETP.NE.U32.AND P0, PT, RZ, UR38, PT ;  /* 0x00000026ff007c0c */ /* 0x000fe2000bf05070 */
[----:B------:R-:W-:Y:S01]  /*61e0*/  BSSY B0, `(.L_x_110) ;  /* 0x0000012000007945 */ /* 0x000fe20003800000 */
[----:B------:R-:W-:Y:S02]  /*61f0*/  FSETP.NEU.AND P2, PT, R49, RZ, PT ;  /* 0x000000ff3100720b */ /* 0x000fe40003f4d000 */
[----:B------:R-:W-:Y:S02]  /*6200*/  CS2R R58, SRZ ;  /* 0x00000000003a7805 */ /* 0x000fe4000001ff00 */
[----:B------:R-:W-:Y:S02]  /*6210*/  ISETP.NE.AND.EX P0, PT, RZ, UR39, PT, P0 ;  /* 0x00000027ff007c0c */ /* 0x000fe4000bf05300 */
[----:B------:R-:W-:Y:S02]  /*6220*/  CS2R R56, SRZ ;  /* 0x0000000000387805 */ /* 0x000fe4000001ff00 */
[----:B------:R-:W-:Y:S02]  /*6230*/  LOP3.LUT P1, RZ, R96, 0xff, RZ, 0xc0, !PT ;  /* 0x000000ff60ff7812 */ /* 0x000fe4000782c0ff */
[----:B------:R-:W-:Y:S02]  /*6240*/  CS2R R54, SRZ ;  /* 0x0000000000367805 */ /* 0x000fe4000001ff00 */
[----:B------:R-:W-:Y:S02]  /*6250*/  SEL R0, RZ, 0xffffffff, P2 ;  /* 0xffffffffff007807 */ /* 0x000fe40001000000 */
[----:B------:R-:W-:Y:S02]  /*6260*/  CS2R R52, SRZ ;  /* 0x0000000000347805 */ /* 0x000fe4000001ff00 */
[----:B------:R-:W-:Y:S04]  /*6270*/  SEL R3, RZ, 0xffffffff, P0 ;  /* 0xffffffffff037807 */ /* 0x000fe80000000000 */
[----:B------:R-:W-:Y:S04]  /*6280*/  @P3 SEL R0, R3, R0, !P1 ;  /* 0x0000000003003207 */ /* 0x000fe80004800000 */
[----:B------:R-:W-:Y:S04]  /*6290*/  LOP3.LUT R0, R0, 0x1, RZ, 0xc0, !PT ;  /* 0x0000000100007812 */ /* 0x000fe800078ec0ff */
[----:B------:R-:W-:Y:S01]  /*62a0*/  ISETP.NE.U32.AND P0, PT, R0, 0x1, PT ;  /* 0x000000010000780c */ /* 0x000fe20003f05070 */
[----:B------:R-:W-:Y:S01]  /*62b0*/  @!UPT UIADD3 URZ, UPT, UPT, URZ, URZ, URZ ;  /* 0x000000fffffff290 */ /* 0x000fe2000fffe0ff */
[----:B------:R-:W-:Y:S11]  /*62c0*/  @!P5 BRA `(.L_x_111) ;  /* 0x00000000000cd947 */ /* 0x000ff60003800000 */
[----:B------:R-:W-:Y:S04]  /*62d0*/  SHF.L.U32 R3, R106, 0x1f, RZ ;  /* 0x0000001f6a037819 */ /* 0x000fe800000006ff */
[----:B------:R-:W1:Y:S02]  /*62e0*/  SYNCS.PHASECHK.TRANS64.TRYWAIT P1, [UR43+0x1b0], R3 ;  /* 0x0001b003ff0075a7 */ /* 0x000e64000802112b */
[----:B-1----:R-:W-:Y:S05]  /*62f0*/  @!P1 BRA `(.L_x_112) ;  /* 0x0000001c007c9947 */ /* 0x002fea0003800000 */
.L_x_111:
[----:B------:R-:W-:Y:S05]  /*6300*/  BSYNC B0 ;  /* 0x0000000000007941 */ /* 0x000fea0003800000 */
.L_x_110:
[----:B------:R2:W1:Y:S01]  /*6310*/  @P0 LDS.128 R56, [R103+UR43+0x400] ;  /* 0x0004002b67380984 */ /* 0x0004620008000c00 */
[----:B------:R-:W-:Y:S01]  /*6320*/  UIADD3 UR4, UPT, UPT, UR43, 0x1b8, URZ ;  /* 0x000001b82b047890 */ /* 0x000fe2000fffe0ff */
[----:B------:R-:W-:Y:S02]  /*6330*/  LOP3.LUT R106, R106, 0x1, RZ, 0x3c, !PT ;  /* 0x000000016a6a7812 */ /* 0x000fe400078e3cff */
[----:B------:R2:W1:Y:S01]  /*6340*/  @P0 LDS.128 R52, [R102+0x10] ;  /* 0x0000100066340984 */ /* 0x0004620000000c00 */
[----:B------:R-:W-:Y:S01]  /*6350*/  UPRMT UR4, UR37, 0x654, UR4 ;  /* 0x0000065425047896 */ /* 0x000fe20008000004 */
[----:B------:R-:W-:Y:S01]  /*6360*/  @!PT LDS RZ, [RZ] ;  /* 0x00000000fffff984 */ /* 0x000fe20000000800 */
[----:B------:R-:W-:Y:S01]  /*6370*/  @!PT LDS RZ, [RZ] ;  /* 0x00000000fffff984 */ /* 0x000fe20000000800 */
[----:B------:R-:W-:Y:S01]  /*6380*/  @!PT LDS RZ, [RZ] ;  /* 0x00000000fffff984 */ /* 0x000fe20000000800 */
[----:B------:R-:W-:Y:S01]  /*6390*/  @!PT LDS RZ, [RZ] ;  /* 0x00000000fffff984 */ /* 0x000fe20000000800 */
[----:B------:R5:W-:Y:S06]  /*63a0*/  MEMBAR.ALL.CTA ;  /* 0x0000000000007992 */ /* 0x000bec0000008000 */
[----:B-----5:R-:W5:Y:S02]  /*63b0*/  FENCE.VIEW.ASYNC.S ;  /* 0x00000000000073c6 */ /* 0x020f640000000000 */
[----:B-----5:R-:W-:Y:S03]  /*63c0*/  SYNCS.ARRIVE.TRANS64.RED.A1T0 RZ, [UR4], RZ ;  /* 0x000000ffffff79a7 */ /* 0x020fe60008100404 */
.L_x_109:
[----:B------:R-:W-:Y:S05]  /*63d0*/  BSYNC B1 ;  /* 0x0000000000017941 */ /* 0x000fea0003800000 */
.L_x_108:
[----:B-1----:R-:W-:Y:S04]  /*63e0*/  SHF.R.U32.HI R3, RZ, 0x15, R32 ;  /* 0x00000015ff037819 */ /* 0x002fe80000011620 */
[----:B------:R-:W-:Y:S01]  /*63f0*/  LOP3.LUT P0, RZ, R3, 0x3, R104, 0x48, !PT ;  /* 0x0000000303ff7812 */ /* 0x000fe20007804868 */
[----:B------:R-:W-:Y:S01]  /*6400*/  @!UPT UIADD3 URZ, UPT, UPT, URZ, URZ, URZ ;  /* 0x000000fffffff290 */ /* 0x000fe2000fffe0ff */
[----:B----4-:R-:W-:Y:S11]  /*6410*/  @P4 BRA `(.L_x_113) ;  /* 0x0000000000084947 */ /* 0x010ff60003800000 */
[----:B------:R-:W1:Y:S02]  /*6420*/  SYNCS.PHASECHK.TRANS64.TRYWAIT P1, [R92+URZ+0x1f0], R7 ;  /* 0x0001f0075c0075a7 */ /* 0x000e6400080211ff */
[----:B-1----:R-:W-:Y:S05]  /*6430*/  @!P1 BRA `(.L_x_114) ;  /* 0x0000001c00449947 */ /* 0x002fea0003800000 */
.L_x_113:
[----:B------:R-:W-:Y:S05]  /*6440*/  @!P0 BRA `(.L_x_115) ;  /* 0x0000000000408947 */ /* 0x000fea0003800000 */
[----:B------:R-:W4:Y:S01]  /*6450*/  LDCU.64 UR8, c[0x4][0x70] ;  /* 0x01000e00ff0877ac */ /* 0x000f220008000a00 */
[----:B------:R-:W-:Y:S01]  /*6460*/  MOV R3, 0x0 ;  /* 0x0000000000037802 */ /* 0x000fe20000000f00 */
[----:B------:R-:W-:Y:S02]  /*6470*/  HFMA2 R12, -RZ, RZ, 0, 5.9604644775390625e-08 ;  /* 0x00000001ff0c7431 */ /* 0x000fe400000001ff */
[----:B------:R-:W-:Y:S02]  /*6480*/  IMAD.MOV.U32 R8, RZ, RZ, 0x192 ;  /* 0x00000192ff087424 */ /* 0x000fe400078e00ff */
[----:B------:R-:W-:Y:S01]  /*6490*/  IMAD.MOV.U32 R13, RZ, RZ, RZ ;  /* 0x000000ffff0d7224 */ /* 0x000fe200078e00ff */
[----:B------:R-:W1:Y:S01]  /*64a0*/  LDCU.64 UR6, c[0x4][0x78] ;  /* 0x01000f00ff0677ac */ /* 0x000e620008000a00 */
[----:B------:R-:W2:Y:S01]  /*64b0*/  LDC.64 R2, c[0x4][R3] ;  /* 0x0100000003027b82 */ /* 0x000ea20000000a00 */
[----:B------:R-:W5:Y:S01]  /*64c0*/  LDCU.64 UR4, c[0x4][0x10] ;  /* 0x01000200ff0477ac */ /* 0x000f620008000a00 */
[----:B----4-:R-:W-:Y:S01]  /*64d0*/  MOV R5, UR9 ;  /* 0x0000000900057c02 */ /* 0x010fe20008000f00 */
[----:B------:R-:W-:Y:S01]  /*64e0*/  IMAD.U32 R4, RZ, RZ, UR8 ;  /* 0x00000008ff047e24 */ /* 0x000fe2000f8e00ff */
[----:B-1----:R-:W-:Y:S01]  /*64f0*/  MOV R7, UR7 ;  /* 0x0000000700077c02 */ /* 0x002fe20008000f00 */
[----:B------:R-:W-:Y:S01]  /*6500*/  IMAD.U32 R6, RZ, RZ, UR6 ;  /* 0x00000006ff067e24 */ /* 0x000fe2000f8e00ff */
[----:B-----5:R-:W-:Y:S01]  /*6510*/  MOV R11, UR5 ;  /* 0x00000005000b7c02 */ /* 0x020fe20008000f00 */
[----:B------:R-:W-:Y:S02]  /*6520*/  IMAD.U32 R10, RZ, RZ, UR4 ;  /* 0x00000004ff0a7e24 */ /* 0x000fe4000f8e00ff */
[----:B------:R-:W-:Y:S07]  /*6530*/  LEPC R20, `(.L_x_115) ;  /* 0x000000001014794e */ /* 0x000fee0000000000 */
[----:B--23--:R-:W-:Y:S05]  /*6540*/  CALL.ABS.NOINC R2 ;  /* 0x0000000002007343 */ /* 0x00cfea0003c00000 */
.L_x_115:
[----:B------:R-:W-:Y:S01]  /*6550*/  LOP3.LUT P0, RZ, R101, 0x60, RZ, 0xc0, !PT ;  /* 0x0000006065ff7812 */ /* 0x000fe2000780c0ff */
[----:B------:R-:W-:Y:S05]  /*6560*/  WARPSYNC.ALL ;  /* 0x0000000000007948 */ /* 0x000fea0003800000 */
[----:B------:R-:W-:Y:S01]  /*6570*/  R2UR UR4, R32 ;  /* 0x00000000200472ca */ /* 0x000fe200000e0000 */
[----:B------:R-:W-:Y:S01]  /*6580*/  BSSY.RECONVERGENT B0, `(.L_x_116) ;  /* 0x00000a0000007945 */ /* 0x000fe20003800200 */
[-C--:B------:R-:W-:Y:S02]  /*6590*/  F2FP.F16.E4M3.UNPACK_B R50, R56.reuse ;  /* 0x00000038ff32723e */ /* 0x080fe400020006ff */
[----:B------:R-:W-:Y:S02]  /*65a0*/  F2FP.F16.E4M3.UNPACK_B R63, R56.H1 ;  /* 0x00000038ff3f723e */ /* 0x000fe400030006ff */
[-C--:B------:R-:W-:Y:S01]  /*65b0*/  F2FP.F16.E4M3.UNPACK_B R56, R57.reuse ;  /* 0x00000039ff38723e */ /* 0x080fe200020006ff */
[--C-:B------:R-:W-:Y:S01]  /*65c0*/  HADD2.F32 R48, -RZ, R50.reuse.H0_H0 ;  /* 0x20000032ff307230 */ /* 0x100fe20000004100 */
[----:B------:R-:W-:Y:S01]  /*65d0*/  F2FP.F16.E4M3.UNPACK_B R57, R57.H1 ;  /* 0x00000039ff39723e */ /* 0x000fe200030006ff */
[----:B------:R-:W-:Y:S01]  /*65e0*/  HADD2.F32 R50, -RZ, R50.H1_H1 ;  /* 0x30000032ff327230 */ /* 0x000fe20000004100 */
[-C--:B------:R-:W-:Y:S01]  /*65f0*/  F2FP.F16.E4M3.UNPACK_B R66, R52.reuse ;  /* 0x00000034ff42723e */ /* 0x080fe200020006ff */
[--C-:B------:R-:W-:Y:S01]  /*6600*/  HADD2.F32 R51, -RZ, R63.reuse.H0_H0 ;  /* 0x2000003fff337230 */ /* 0x100fe20000004100 */
[----:B------:R-:W-:Y:S01]  /*6610*/  F2FP.F16.E4M3.UNPACK_B R68, R52.H1 ;  /* 0x00000034ff44723e */ /* 0x000fe200030006ff */
[----:B-1----:R-:W-:Y:S01]  /*6620*/  LDTM.16dp32bit_t0_t15.x32 R4, tmem[UR4] ;  /* 0x00000004000479ee */ /* 0x002fe20008a80000 */
[----:B------:R-:W3:Y:S01]  /*6630*/  LDTM.16dp32bit_t16_t31.x32 R4, tmem[UR4+0x20] ;  /* 0x00002004000479ee */ /* 0x000ee20008aa0000 */
[----:B------:R-:W-:Y:S01]  /*6640*/  NOP ;  /* 0x0000000000007918 */ /* 0x000fe20000000000 */
[----:B------:R-:W-:Y:S01]  /*6650*/  R2UR UR5, R92 ;  /* 0x000000005c0572ca */ /* 0x000fe200000e0000 */
[--C-:B------:R-:W-:Y:S01]  /*6660*/  HADD2.F32 R65, -RZ, R66.reuse.H0_H0 ;  /* 0x20000042ff417230 */ /* 0x100fe20000004100 */
[----:B------:R-:W-:Y:S01]  /*6670*/  F2FP.F16.E4M3.UNPACK_B R61, R58 ;  /* 0x0000003aff3d723e */ /* 0x000fe200020006ff */
[----:B------:R-:W-:Y:S01]  /*6680*/  HADD2.F32 R67, -RZ, R66.H1_H1 ;  /* 0x30000042ff437230 */ /* 0x000fe20000004100 */
[-C--:B------:R-:W-:Y:S01]  /*6690*/  F2FP.F16.E4M3.UNPACK_B R70, R53.reuse ;  /* 0x00000035ff46723e */ /* 0x080fe200020006ff */
[----:B------:R-:W-:Y:S01]  /*66a0*/  HADD2.F32 R52, -RZ, R63.H1_H1 ;  /* 0x3000003fff347230 */ /* 0x000fe20000004100 */
[----:B------:R-:W-:Y:S01]  /*66b0*/  F2FP.F16.E4M3.UNPACK_B R72, R53.H1 ;  /* 0x00000035ff48723e */ /* 0x000fe200030006ff */
[----:B------:R-:W-:Y:S01]  /*66c0*/  HADD2.F32 R53, -RZ, R56.H0_H0 ;  /* 0x20000038ff357230 */ /* 0x000fe20000004100 */
[-C--:B------:R-:W-:Y:S01]  /*66d0*/  F2FP.F16.E4M3.UNPACK_B R74, R54.reuse ;  /* 0x00000036ff4a723e */ /* 0x080fe200020006ff */
[----:B------:R-:W-:Y:S01]  /*66e0*/  HADD2.F32 R69, -RZ, R70.H0_H0 ;  /* 0x20000046ff457230 */ /* 0x000fe20000004100 */
[----:B------:R-:W-:Y:S01]  /*66f0*/  F2FP.F16.E4M3.UNPACK_B R76, R54.H1 ;  /* 0x00000036ff4c723e */ /* 0x000fe200030006ff */
[----:B------:R-:W-:Y:S01]  /*6700*/  HADD2.F32 R54, -RZ, R56.H1_H1 ;  /* 0x30000038ff367230 */ /* 0x000fe20000004100 */
[----:B------:R-:W-:Y:S01]  /*6710*/  F2FP.F16.E4M3.UNPACK_B R60, R58.H1 ;  /* 0x0000003aff3c723e */ /* 0x000fe200030006ff */
[----:B------:R-:W-:Y:S01]  /*6720*/  UIADD3 UR5, UPT, UPT, UR5, 0x210, URZ ;  /* 0x0000021005057890 */ /* 0x000fe2000fffe0ff */
[----:B------:R-:W-:Y:S01]  /*6730*/  HADD2.F32 R58, -RZ, R61.H1_H1 ;  /* 0x3000003dff3a7230 */ /* 0x000fe20000004100 */
[----:B------:R-:W-:Y:S01]  /*6740*/  F2FP.F16.E4M3.UNPACK_B R77, R55 ;  /* 0x00000037ff4d723e */ /* 0x000fe200020006ff */
[----:B------:R-:W-:Y:S01]  /*6750*/  HADD2.F32 R70, -RZ, R70.H1_H1 ;  /* 0x30000046ff467230 */ /* 0x000fe20000004100 */
[----:B------:R-:W-:Y:S01]  /*6760*/  UPRMT UR5, UR37, 0x654, UR5 ;  /* 0x0000065425057896 */ /* 0x000fe20008000005 */
[--C-:B------:R-:W-:Y:S01]  /*6770*/  HADD2.F32 R73, -RZ, R74.reuse.H0_H0 ;  /* 0x2000004aff497230 */ /* 0x100fe20000004100 */
[----:B------:R-:W-:Y:S01]  /*6780*/  F2FP.F16.E4M3.UNPACK_B R62, R59 ;  /* 0x0000003bff3e723e */ /* 0x000fe200020006ff */
[----:B------:R-:W-:Y:S01]  /*6790*/  HADD2.F32 R74, -RZ, R74.H1_H1 ;  /* 0x3000004aff4a7230 */ /* 0x000fe20000004100 */
[----:B------:R-:W-:Y:S01]  /*67a0*/  F2FP.F16.E4M3.UNPACK_B R78, R55.H1 ;  /* 0x00000037ff4e723e */ /* 0x000fe200030006ff */
[C---:B---3--:R-:W-:Y:S01]  /*67b0*/  FMUL R4, R47.reuse, R4 ;  /* 0x000000042f047220 */ /* 0x048fe20000400000 */
[C---:B------:R-:W-:Y:S01]  /*67c0*/  FMUL R5, R47.reuse, R5 ;  /* 0x000000052f057220 */ /* 0x040fe20000400000 */
[C---:B------:R-:W-:Y:S01]  /*67d0*/  FMUL R8, R47.reuse, R8 ;  /* 0x000000082f087220 */ /* 0x040fe20000400000 */
[----:B------:R-:W-:Y:S01]  /*67e0*/  FMUL R9, R47, R9 ;  /* 0x000000092f097220 */ /* 0x000fe20000400000 */
[----:B------:R-:W-:Y:S01]  /*67f0*/  SYNCS.ARRIVE.TRANS64.RED.A1T0 RZ, [UR5], RZ ;  /* 0x000000ffffff79a7 */ /* 0x000fe20008100405 */
[C---:B------:R-:W-:Y:S01]  /*6800*/  FFMA R4, R49.reuse, R48, R4 ;  /* 0x0000003031047223 */ /* 0x040fe20000000004 */
[----:B------:R-:W-:Y:S01]  /*6810*/  FFMA R5, R49, R50, R5 ;  /* 0x0000003231057223 */ /* 0x000fe20000000005 */
[C---:B------:R-:W-:Y:S01]  /*6820*/  FMUL R12, R47.reuse, R12 ;  /* 0x0000000c2f0c7220 */ /* 0x040fe20000400000 */
        /* <DEDUP_REMOVED lines=9> */
[----:B------:R-:W-:Y:S02]  /*68c0*/  HADD2.F32 R48, -RZ, R77.H1_H1 ;  /* 0x3000004dff307230 */ /* 0x000fe40000004100 */
[C---:B------:R-:W-:Y:S01]  /*68d0*/  FMUL R28, R47.reuse, R32 ;  /* 0x000000202f1c7220 */ /* 0x040fe20000400000 */
[C---:B------:R-:W-:Y:S01]  /*68e0*/  FMUL R29, R47.reuse, R33 ;  /* 0x000000212f1d7220 */ /* 0x040fe20000400000 */
[C---:B------:R-:W-:Y:S01]  /*68f0*/  FMUL R6, R47.reuse, R6 ;  /* 0x000000062f067220 */ /* 0x040fe20000400000 */
[C---:B------:R-:W-:Y:S01]  /*6900*/  FMUL R7, R47.reuse, R7 ;  /* 0x000000072f077220 */ /* 0x040fe20000400000 */
[--C-:B------:R-:W-:Y:S02]  /*6910*/  HADD2.F32 R55, -RZ, R57.reuse.H0_H0 ;  /* 0x20000039ff377230 */ /* 0x100fe40000004100 */
[----:B------:R-:W-:Y:S01]  /*6920*/  FMUL R10, R47, R10 ;  /* 0x0000000a2f0a7220 */ /* 0x000fe20000400000 */
[C---:B------:R-:W-:Y:S01]  /*6930*/  FFMA R6, R49.reuse, R51, R6 ;  /* 0x0000003331067223 */ /* 0x040fe20000000006 */
[----:B------:R-:W-:Y:S02]  /*6940*/  HADD2.F32 R56, -RZ, R57.H1_H1 ;  /* 0x30000039ff387230 */ /* 0x000fe40000004100 */
[C---:B------:R-:W-:Y:S01]  /*6950*/  FFMA R7, R49.reuse, R52, R7 ;  /* 0x0000003431077223 */ /* 0x040fe20000000007 */
[C---:B------:R-:W-:Y:S01]  /*6960*/  FFMA R8, R49.reuse, R53, R8 ;  /* 0x0000003531087223 */ /* 0x040fe20000000008 */
[C---:B------:R-:W-:Y:S01]  /*6970*/  FFMA R9, R49.reuse, R54, R9 ;  /* 0x0000003631097223 */ /* 0x040fe20000000009 */
[----:B------:R-:W-:Y:S02]  /*6980*/  HADD2.F32 R57, -RZ, R61.H0_H0 ;  /* 0x2000003dff397230 */ /* 0x000fe40000004100 */
[----:B------:R-:W-:Y:S01]  /*6990*/  FFMA R10, R49, R55, R10 ;  /* 0x00000037310a7223 */ /* 0x000fe2000000000a */
[----:B------:R-:W-:Y:S01]  /*69a0*/  F2FP.SATFINITE.E4M3.F32.PACK_AB_MERGE_C R92, R7, R6, RZ ;  /* 0x00000006075c723e */ /* 0x000fe200048070ff */
[----:B------:R-:W-:Y:S02]  /*69b0*/  HADD2.F32 R61, -RZ, R62.H0_H0 ;  /* 0x2000003eff3d7230 */ /* 0x000fe40000004100 */
[----:B------:R-:W-:Y:S01]  /*69c0*/  FMUL R11, R47, R11 ;  /* 0x0000000b2f0b7220 */ /* 0x000fe20000400000 */
[----:B------:R-:W-:Y:S01]  /*69d0*/  F2FP.F16.E4M3.UNPACK_B R64, R59.H1 ;  /* 0x0000003bff40723e */ /* 0x000fe200030006ff */
[----:B------:R-:W-:Y:S01]  /*69e0*/  HADD2.F32 R59, -RZ, R60.H0_H0 ;  /* 0x2000003cff3b7230 */ /* 0x000fe20000004100 */
[----:B------:R-:W-:Y:S01]  /*69f0*/  F2FP.SATFINITE.E4M3.F32.PACK_AB_MERGE_C R92, R5, R4, R92 ;  /* 0x00000004055c723e */ /* 0x000fe2000480705c */
[C---:B------:R-:W-:Y:S01]  /*6a00*/  FFMA R11, R49.reuse, R56, R11 ;  /* 0x00000038310b7223 */ /* 0x040fe2000000000b */
[C---:B------:R-:W-:Y:S01]  /*6a10*/  FFMA R12, R49.reuse, R57, R12 ;  /* 0x00000039310c7223 */ /* 0x040fe2000000000c */
[----:B------:R-:W-:Y:S01]  /*6a20*/  FFMA R13, R49, R58, R13 ;  /* 0x0000003a310d7223 */ /* 0x000fe2000000000d */
[----:B------:R-:W-:Y:S02]  /*6a30*/  HADD2.F32 R62, -RZ, R62.H1_H1 ;  /* 0x3000003eff3e7230 */ /* 0x000fe40000004100 */
[----:B------:R-:W-:Y:S01]  /*6a40*/  FMUL R14, R47, R14 ;  /* 0x0000000e2f0e7220 */ /* 0x000fe20000400000 */
[----:B------:R-:W-:Y:S01]  /*6a50*/  HADD2.F32 R60, -RZ, R60.H1_H1 ;  /* 0x3000003cff3c7230 */ /* 0x000fe20000004100 */
[----:B------:R-:W-:Y:S01]  /*6a60*/  F2FP.SATFINITE.E4M3.F32.PACK_AB_MERGE_C R93, R11, R10, RZ ;  /* 0x0000000a0b5d723e */ /* 0x000fe200048070ff */
[----:B------:R-:W-:Y:S02]  /*6a70*/  HADD2.F32 R51, -RZ, R77.H0_H0 ;  /* 0x2000004dff337230 */ /* 0x000fe40000004100 */
[----:B------:R-:W-:Y:S01]  /*6a80*/  FFMA R14, R49, R59, R14 ;  /* 0x0000003b310e7223 */ /* 0x000fe2000000000e */
[----:B------:R-:W-:Y:S01]  /*6a90*/  FMUL R15, R47, R15 ;  /* 0x0000000f2f0f7220 */ /* 0x000fe20000400000 */
[--C-:B------:R-:W-:Y:S01]  /*6aa0*/  HADD2.F32 R63, -RZ, R64.reuse.H0_H0 ;  /* 0x20000040ff3f7230 */ /* 0x100fe20000004100 */
[----:B------:R-:W-:Y:S01]  /*6ab0*/  F2FP.SATFINITE.E4M3.F32.PACK_AB_MERGE_C R93, R9, R8, R93 ;  /* 0x00000008095d723e */ /* 0x000fe2000480705d */
[----:B------:R-:W-:Y:S02]  /*6ac0*/  HADD2.F32 R64, -RZ, R64.H1_H1 ;  /* 0x30000040ff407230 */ /* 0x000fe40000004100 */
[C---:B------:R-:W-:Y:S01]  /*6ad0*/  FFMA R15, R49.reuse, R60, R15 ;  /* 0x0000003c310f7223 */ /* 0x040fe2000000000f */
[C---:B------:R-:W-:Y:S01]  /*6ae0*/  FFMA R16, R49.reuse, R61, R16 ;  /* 0x0000003d31107223 */ /* 0x040fe20000000010 */
[----:B------:R-:W-:Y:S01]  /*6af0*/  FFMA R17, R49, R62, R17 ;  /* 0x0000003e31117223 */ /* 0x000fe20000000011 */
[C---:B------:R-:W-:Y:S01]  /*6b00*/  FMUL R18, R47.reuse, R18 ;  /* 0x000000122f127220 */ /* 0x040fe20000400000 */
[C---:B------:R-:W-:Y:S01]  /*6b10*/  FMUL R19, R47.reuse, R19 ;  /* 0x000000132f137220 */ /* 0x040fe20000400000 */
[--C-:B------:R-:W-:Y:S02]  /*6b20*/  HADD2.F32 R66, -RZ, R68.reuse.H0_H0 ;  /* 0x20000044ff427230 */ /* 0x100fe40000004100 */
[----:B------:R-:W-:Y:S01]  /*6b30*/  FMUL R3, R47, R22 ;  /* 0x000000162f037220 */ /* 0x000fe20000400000 */
[C---:B------:R-:W-:Y:S01]  /*6b40*/  FFMA R18, R49.reuse, R63, R18 ;  /* 0x0000003f31127223 */ /* 0x040fe20000000012 */
[----:B------:R-:W-:Y:S02]  /*6b50*/  HADD2.F32 R68, -RZ, R68.H1_H1 ;  /* 0x30000044ff447230 */ /* 0x000fe40000004100 */
[----:B------:R-:W-:Y:S01]  /*6b60*/  FFMA R19, R49, R64, R19 ;  /* 0x0000004031137223 */ /* 0x000fe20000000013 */
[----:B------:R-:W-:Y:S01]  /*6b70*/  FMUL R23, R47, R23 ;  /* 0x000000172f177220 */ /* 0x000fe20000400000 */
[C---:B------:R-:W-:Y:S01]  /*6b80*/  FFMA R0, R49.reuse, R65, R0 ;  /* 0x0000004131007223 */ /* 0x040fe20000000000 */
[C---:B------:R-:W-:Y:S01]  /*6b90*/  FFMA R2, R49.reuse, R67, R2 ;  /* 0x0000004331027223 */ /* 0x040fe20000000002 */
[--C-:B------:R-:W-:Y:S02]  /*6ba0*/  HADD2.F32 R71, -RZ, R72.reuse.H0_H0 ;  /* 0x20000048ff477230 */ /* 0x100fe40000004100 */
[----:B------:R-:W-:Y:S01]  /*6bb0*/  FFMA R3, R49, R66, R3 ;  /* 0x0000004231037223 */ /* 0x000fe20000000003 */
[----:B------:R-:W-:Y:S02]  /*6bc0*/  HADD2.F32 R72, -RZ, R72.H1_H1 ;  /* 0x30000048ff487230 */ /* 0x000fe40000004100 */
[----:B------:R-:W-:Y:S01]  /*6bd0*/  FMUL R22, R47, R26 ;  /* 0x0000001a2f167220 */ /* 0x000fe20000400000 */
        /* <DEDUP_REMOVED lines=18> */
[----:B------:R-:W-:Y:S01]  /*6d00*/  F2FP.SATFINITE.E4M3.F32.PACK_AB_MERGE_C R94, R15, R14, RZ ;  /* 0x0000000e0f5e723e */ /* 0x000fe200048070ff */
[----:B------:R-:W-:Y:S01]  /*6d10*/  FFMA R28, R49, R51, R28 ;  /* 0x00000033311c7223 */ /* 0x000fe2000000001c */
[----:B------:R-:W-:Y:S01]  /*6d20*/  F2FP.SATFINITE.E4M3.F32.PACK_AB_MERGE_C R95, R19, R18, RZ ;  /* 0x00000012135f723e */ /* 0x000fe200048070ff */
[C---:B------:R-:W-:Y:S01]  /*6d30*/  FFMA R29, R49.reuse, R48, R29 ;  /* 0x00000030311d7223 */ /* 0x040fe2000000001d */
[C---:B------:R-:W-:Y:S01]  /*6d40*/  FFMA R30, R49.reuse, R77, R30 ;  /* 0x0000004d311e7223 */ /* 0x040fe2000000001e */
[----:B------:R-:W-:Y:S01]  /*6d50*/  FFMA R35, R49, R50, R35 ;  /* 0x0000003231237223 */ /* 0x000fe20000000023 */
[----:B------:R-:W-:Y:S02]  /*6d60*/  F2FP.SATFINITE.E4M3.F32.PACK_AB_MERGE_C R94, R13, R12, R94 ;  /* 0x0000000c0d5e723e */ /* 0x000fe4000480705e */
[----:B------:R-:W-:Y:S02]  /*6d70*/  F2FP.SATFINITE.E4M3.F32.PACK_AB_MERGE_C R95, R17, R16, R95 ;  /* 0x00000010115f723e */ /* 0x000fe4000480705f */
[----:B------:R-:W-:Y:S02]  /*6d80*/  F2FP.SATFINITE.E4M3.F32.PACK_AB_MERGE_C R113, R23, R3, RZ ;  /* 0x000000031771723e */ /* 0x000fe400048070ff */
[----:B------:R-:W-:Y:S01]  /*6d90*/  F2FP.SATFINITE.E4M3.F32.PACK_AB_MERGE_C R114, R27, R22, RZ ;  /* 0x000000161b72723e */ /* 0x000fe200048070ff */
[----:B------:R1:W-:Y:S01]  /*6da0*/  STS.128 [R103+UR43+0x1400], R92 ;  /* 0x0014005c67007988 */ /* 0x0003e20008000c2b */
[----:B------:R-:W-:Y:S02]  /*6db0*/  F2FP.SATFINITE.E4M3.F32.PACK_AB_MERGE_C R116, R31, R26, RZ ;  /* 0x0000001a1f74723e */ /* 0x000fe400048070ff */
[----:B------:R-:W-:Y:S02]  /*6dc0*/  F2FP.SATFINITE.E4M3.F32.PACK_AB_MERGE_C R117, R35, R30, RZ ;  /* 0x0000001e2375723e */ /* 0x000fe400048070ff */
[----:B------:R-:W-:Y:S02]  /*6dd0*/  F2FP.SATFINITE.E4M3.F32.PACK_AB_MERGE_C R112, R2, R0, R113 ;  /* 0x000000000270723e */ /* 0x000fe40004807071 */
[----:B------:R-:W-:Y:S02]  /*6de0*/  F2FP.SATFINITE.E4M3.F32.PACK_AB_MERGE_C R113, R21, R20, R114 ;  /* 0x000000141571723e */ /* 0x000fe40004807072 */
[----:B------:R-:W-:Y:S02]  /*6df0*/  F2FP.SATFINITE.E4M3.F32.PACK_AB_MERGE_C R114, R25, R24, R116 ;  /* 0x000000181972723e */ /* 0x000fe40004807074 */
[----:B------:R-:W-:Y:S02]  /*6e00*/  F2FP.SATFINITE.E4M3.F32.PACK_AB_MERGE_C R115, R29, R28, R117 ;  /* 0x0000001c1d73723e */ /* 0x000fe40004807075 */
[----:B------:R-:W-:Y:S03]  /*6e10*/  IADD3 R116, PT, PT, R44, 0x1, RZ ;  /* 0x000000012c747810 */ /* 0x000fe60007ffe0ff */
[----:B------:R1:W-:Y:S01]  /*6e20*/  STS.128 [R102+0x1010], R112 ;  /* 0x0010107066007388 */ /* 0x0003e20000000c00 */
[----:B------:R-:W-:Y:S01]  /*6e30*/  @!PT LDS RZ, [RZ] ;  /* 0x00000000fffff984 */ /* 0x000fe20000000800 */
[----:B------:R-:W-:Y:S01]  /*6e40*/  @!PT LDS RZ, [RZ] ;  /* 0x00000000fffff984 */ /* 0x000fe20000000800 */
[----:B------:R-:W-:Y:S01]  /*6e50*/  @!PT LDS RZ, [RZ] ;  /* 0x00000000fffff984 */ /* 0x000fe20000000800 */
[----:B------:R-:W-:Y:S01]  /*6e60*/  @!PT LDS RZ, [RZ] ;  /* 0x00000000fffff984 */ /* 0x000fe20000000800 */
[----:B------:R3:W-:Y:S07]  /*6e70*/  MEMBAR.ALL.CTA ;  /* 0x0000000000007992 */ /* 0x0007ee0000008000 */
[----:B---3--:R-:W3:Y:S02]  /*6e80*/  FENCE.VIEW.ASYNC.S ;  /* 0x00000000000073c6 */ /* 0x008ee40000000000 */
[----:B---3--:R-:W-:Y:S06]  /*6e90*/  BAR.SYNC.DEFER_BLOCKING 0x1, 0x80 ;  /* 0x0042000000007b1d */ /* 0x008fec0000010000 */
[----:B------:R-:W-:Y:S05]  /*6ea0*/  @P0 BRA `(.L_x_117) ;  /* 0x0000000000340947 */ /* 0x000fea0003800000 */
[----:B------:R-:W-:Y:S01]  /*6eb0*/  UIADD3 UR12, UPT, UPT, UR43, 0x1400, URZ ;  /* 0x000014002b0c7890 */ /* 0x000fe2000fffe0ff */
[----:B------:R-:W-:Y:S01]  /*6ec0*/  R2UR UR9, R91 ;  /* 0x000000005b0972ca */ /* 0x000fe200000e0000 */
[----:B------:R-:W-:Y:S01]  /*6ed0*/  UIADD3 UR10, UP0, UPT, UR46, 0x680, URZ ;  /* 0x000006802e0a7890 */ /* 0x000fe2000ff1e0ff */
[----:B------:R-:W-:Y:S01]  /*6ee0*/  R2UR UR8, R97 ;  /* 0x00000000610872ca */ /* 0x000fe200000e0000 */
[----:B------:R-:W-:Y:S02]  /*6ef0*/  UMOV UR7, UR36 ;  /* 0x0000002400077c82 */ /* 0x000fe40008000000 */
[----:B------:R-:W-:Y:S01]  /*6f00*/  IMAD.U32 R109, RZ, RZ, UR12 ;  /* 0x0000000cff6d7e24 */ /* 0x000fe2000f8e00ff */
[----:B------:R-:W-:Y:S04]  /*6f10*/  UIADD3.X UR11, UPT, UPT, URZ, UR47, URZ, UP0, !UPT ;  /* 0x0000002fff0b7290 */ /* 0x000fe800087fe4ff */
[----:B------:R-:W-:Y:S03]  /*6f20*/  R2UR UR4, R109 ;  /* 0x000000006d0472ca */ /* 0x000fe600000e0000 */
[----:B------:R-:W-:Y:S02]  /*6f30*/  USHF.L.U32 UR5, UR9, 0x6, URZ ;  /* 0x0000000609057899 */ /* 0x000fe400080006ff */
[----:B------:R-:W-:Y:S09]  /*6f40*/  USHF.L.U32 UR6, UR8, 0x6, URZ ;  /* 0x0000000608067899 */ /* 0x000ff200080006ff */
[----:B------:R3:W-:Y:S01]  /*6f50*/  UTMASTG.3D [UR4], [UR10] ;  /* 0x000000040a0073b5 */ /* 0x0007e20008010000 */
[----:B------:R0:W-:Y:S01]  /*6f60*/  UTMACMDFLUSH ;  /* 0x00000000000079b7 */ /* 0x0001e20000000000 */
[----:B---3--:R-:W-:Y:S04]  /*6f70*/  DEPBAR.LE SB0, 0x0 ;  /* 0x000080000000791a */ /* 0x008fe80000000000 */
.L_x_117:
[----:B------:R-:W-:Y:S05]  /*6f80*/  BSYNC.RECONVERGENT B0 ;  /* 0x0000000000007941 */ /* 0x000fea0003800200 */
.L_x_116:
[----:B------:R-:W-:Y:S01]  /*6f90*/  BAR.SYNC.DEFER_BLOCKING 0x1, 0x80 ;  /* 0x0042000000007b1d */ /* 0x000fe20000010000 */
[----:B------:R-:W-:Y:S01]  /*6fa0*/  ISETP.NE.AND P2, PT, R110, RZ, PT ;  /* 0x000000ff6e00720c */ /* 0x000fe20003f45270 */
[----:B------:R-:W-:Y:S01]  /*6fb0*/  IMAD.IADD R91, R43, 0x1, R79 ;  /* 0x000000012b5b7824 */ /* 0x000fe200078e024f */
[----:B------:R-:W-:Y:S01]  /*6fc0*/  ISETP.NE.AND P0, PT, R111, 0x2, PT ;  /* 0x000000026f00780c */ /* 0x000fe20003f05270 */
[----:B------:R-:W-:Y:S01]  /*6fd0*/  IMAD.IADD R97, R45, 0x1, R90 ;  /* 0x000000012d617824 */ /* 0x000fe200078e025a */
[----:B------:R-:W-:Y:S02]  /*6fe0*/  ISETP.NE.AND P1, PT, R116, 0x4, PT ;  /* 0x000000047400780c */ /* 0x000fe40003f25270 */
[----:B------:R-:W-:Y:S02]  /*6ff0*/  SEL R0, RZ, 0x1, P0 ;  /* 0x00000001ff007807 */ /* 0x000fe40000000000 */
[----:B------:R-:W-:Y:S02]  /*7000*/  SEL R3, RZ, 0x1, P1 ;  /* 0x00000001ff037807 */ /* 0x000fe40000800000 */
[----:B------:R-:W-:Y:S02]  /*7010*/  LOP3.LUT R107, R107, R0, RZ, 0x3c, !PT ;  /* 0x000000006b6b7212 */ /* 0x000fe400078e3cff */
[----:B------:R-:W-:Y:S02]  /*7020*/  LOP3.LUT R108, R108, R3, RZ, 0x3c, !PT ;  /* 0x000000036c6c7212 */ /* 0x000fe400078e3cff */
[----:B------:R-:W-:Y:S02]  /*7030*/  @P2 R2UR UR36, R105 ;  /* 0x00000000692422ca */ /* 0x000fe400000e0000 */
[----:B------:R-:W-:Y:S02]  /*7040*/  SEL R111, R111, RZ, P0 ;  /* 0x000000ff6f6f7207 */ /* 0x000fe40000000000 */
[----:B------:R-:W-:Y:S01]  /*7050*/  SEL R44, R116, RZ, P1 ;  /* 0x000000ff742c7207 */ /* 0x000fe20000800000 */
[----:B------:R-:W-:Y:S10]  /*7060*/  @P2 BRA `(.L_x_118) ;  /* 0xffffffe400842947 */ /* 0x000ff4000383ffff */
[----:B------:R-:W-:Y:S05]  /*7070*/  EXIT ;  /* 0x000000000000794d */ /* 0x000fea0003800000 */
.L_x_20:
[----:B--2---:R2:W1:Y:S02]  /*7080*/  SYNCS.PHASECHK.TRANS64.TRYWAIT P0, [R3+URZ+0x240], R2 ;  /* 0x00024002030075a7 */ /* 0x00446400080011ff */
[----:B-1----:R-:W-:Y:S05]  /*7090*/  @!P0 NANOSLEEP.SYNCS 0x989680 ;  /* 0x009896800000895d */ /* 0x002fea0003900000 */
[----:B------:R-:W1:Y:S02]  /*70a0*/  @!P0 SYNCS.PHASECHK.TRANS64 P0, [R3+URZ+0x240], R2 ;  /* 0x00024002030085a7 */ /* 0x000e6400080010ff */
[----:B-1----:R-:W-:Y:S05]  /*70b0*/  @!P0 BRA `(.L_x_20) ;  /* 0xfffffffc00f08947 */ /* 0x002fea000383ffff */
[----:B------:R-:W-:Y:S05]  /*70c0*/  BRA `(.L_x_119) ;  /* 0xffffffa400f07947 */ /* 0x000fea000383ffff */
.L_x_23:
[----:B-1----:R-:W-:-:S07]  /*70d0*/  MOV R2, UR33 ;  /* 0x0000002100027c02 */ /* 0x002fce0008000f00 */
.L_x_120:
[----:B-1----:R1:W2:Y:S02]  /*70e0*/  SYNCS.PHASECHK.TRANS64.TRYWAIT P0, [R2+URZ+0xd8], R5 ;  /* 0x0000d805020075a7 */ /* 0x0022a400080011ff */
[----:B--2---:R-:W-:Y:S05]  /*70f0*/  @!P0 NANOSLEEP.SYNCS 0x989680 ;  /* 0x009896800000895d */ /* 0x004fea0003900000 */
[----:B------:R-:W2:Y:S02]  /*7100*/  @!P0 SYNCS.PHASECHK.TRANS64 P0, [R2+URZ+0xd8], R5 ;  /* 0x0000d805020085a7 */ /* 0x000ea400080010ff */
[----:B--2---:R-:W-:Y:S05]  /*7110*/  @!P0 BRA `(.L_x_120) ;  /* 0xfffffffc00f08947 */ /* 0x004fea000383ffff */
[----:B------:R-:W-:Y:S05]  /*7120*/  BRA `(.L_x_22) ;  /* 0xffffffa800407947 */ /* 0x000fea000383ffff */
.L_x_29:
[----:B-1----:R-:W-:-:S07]  /*7130*/  MOV R2, UR17 ;  /* 0x0000001100027c02 */ /* 0x002fce0008000f00 */
.L_x_121:
[----:B-1----:R1:W2:Y:S02]  /*7140*/  SYNCS.PHASECHK.TRANS64.TRYWAIT P0, [R2+URZ+0xd8], R5 ;  /* 0x0000d805020075a7 */ /* 0x0022a400080011ff */
[----:B--2---:R-:W-:Y:S05]  /*7150*/  @!P0 NANOSLEEP.SYNCS 0x989680 ;  /* 0x009896800000895d */ /* 0x004fea0003900000 */
[----:B------:R-:W2:Y:S02]  /*7160*/  @!P0 SYNCS.PHASECHK.TRANS64 P0, [R2+URZ+0xd8], R5 ;  /* 0x0000d805020085a7 */ /* 0x000ea400080010ff */
[----:B--2---:R-:W-:Y:S05]  /*7170*/  @!P0 BRA `(.L_x_121) ;  /* 0xfffffffc00f08947 */ /* 0x004fea000383ffff */
[----:B------:R-:W-:Y:S05]  /*7180*/  BRA `(.L_x_28) ;  /* 0xffffffa800e47947 */ /* 0x000fea000383ffff */
.L_x_33:
[----:B-1----:R1:W2:Y:S02]  /*7190*/  SYNCS.PHASECHK.TRANS64.TRYWAIT P0, [R2+URZ+0x1d0], R3 ;  /* 0x0001d003020075a7 */ /* 0x0022a400080011ff */
[----:B--2---:R-:W-:Y:S05]  /*71a0*/  @!P0 NANOSLEEP.SYNCS 0x989680 ;  /* 0x009896800000895d */ /* 0x004fea0003900000 */
[----:B------:R-:W2:Y:S02]  /*71b0*/  @!P0 SYNCS.PHASECHK.TRANS64 P0, [R2+URZ+0x1d0], R3 ;  /* 0x0001d003020085a7 */ /* 0x000ea400080010ff */
[----:B--2---:R-:W-:Y:S05]  /*71c0*/  @!P0 BRA `(.L_x_33) ;  /* 0xfffffffc00f08947 */ /* 0x004fea000383ffff */
[----:B------:R-:W-:Y:S05]  /*71d0*/  BRA `(.L_x_122) ;  /* 0xffffffac00707947 */ /* 0x000fea000383ffff */
.L_x_37:
[----:B----4-:R-:W-:-:S07]  /*71e0*/  MOV R0, UR5 ;  /* 0x0000000500007c02 */ /* 0x010fce0008000f00 */
.L_x_123:
[----:B-1----:R1:W2:Y:S02]  /*71f0*/  SYNCS.PHASECHK.TRANS64.TRYWAIT P0, [R0+URZ], R3 ;  /* 0x00000003000075a7 */ /* 0x0022a400080011ff */
[----:B--2---:R-:W-:Y:S05]  /*7200*/  @!P0 NANOSLEEP.SYNCS 0x989680 ;  /* 0x009896800000895d */ /* 0x004fea0003900000 */
[----:B------:R-:W2:Y:S02]  /*7210*/  @!P0 SYNCS.PHASECHK.TRANS64 P0, [R0+URZ], R3 ;  /* 0x00000003000085a7 */ /* 0x000ea400080010ff */
[----:B--2---:R-:W-:Y:S05]  /*7220*/  @!P0 BRA `(.L_x_123) ;  /* 0xfffffffc00f08947 */ /* 0x004fea000383ffff */
[----:B------:R-:W-:Y:S05]  /*7230*/  BRA `(.L_x_124) ;  /* 0xffffffb000e07947 */ /* 0x000fea000383ffff */
.L_x_38:
[----:B----4-:R-:W-:-:S07]  /*7240*/  MOV R0, UR5 ;  /* 0x0000000500007c02 */ /* 0x010fce0008000f00 */
.L_x_125:
[----:B-1----:R1:W2:Y:S02]  /*7250*/  SYNCS.PHASECHK.TRANS64.TRYWAIT P0, [R0+URZ], R3 ;  /* 0x00000003000075a7 */ /* 0x0022a400080011ff */
[----:B--2---:R-:W-:Y:S05]  /*7260*/  @!P0 NANOSLEEP.SYNCS 0x989680 ;  /* 0x009896800000895d */ /* 0x004fea0003900000 */
[----:B------:R-:W2:Y:S02]  /*7270*/  @!P0 SYNCS.PHASECHK.TRANS64 P0, [R0+URZ], R3 ;  /* 0x00000003000085a7 */ /* 0x000ea400080010ff */
[----:B--2---:R-:W-:Y:S05]  /*7280*/  @!P0 BRA `(.L_x_125) ;  /* 0xfffffffc00f08947 */ /* 0x004fea000383ffff */
[----:B------:R-:W-:Y:S05]  /*7290*/  BRA `(.L_x_126) ;  /* 0xffffffb000ec7947 */ /* 0x000fea000383ffff */
.L_x_39:
[----:B----4-:R-:W-:-:S07]  /*72a0*/  MOV R0, UR5 ;  /* 0x0000000500007c02 */ /* 0x010fce0008000f00 */
.L_x_127:
[----:B-1----:R1:W2:Y:S02]  /*72b0*/  SYNCS.PHASECHK.TRANS64.TRYWAIT P0, [R0+URZ], R3 ;  /* 0x00000003000075a7 */ /* 0x0022a400080011ff */
[----:B--2---:R-:W-:Y:S05]  /*72c0*/  @!P0 NANOSLEEP.SYNCS 0x989680 ;  /* 0x009896800000895d */ /* 0x004fea0003900000 */
[----:B------:R-:W2:Y:S02]  /*72d0*/  @!P0 SYNCS.PHASECHK.TRANS64 P0, [R0+URZ], R3 ;  /* 0x00000003000085a7 */ /* 0x000ea400080010ff */
[----:B--2---:R-:W-:Y:S05]  /*72e0*/  @!P0 BRA `(.L_x_127) ;  /* 0xfffffffc00f08947 */ /* 0x004fea000383ffff */
[----:B------:R-:W-:Y:S05]  /*72f0*/  BRA `(.L_x_128) ;  /* 0xffffffb000f87947 */ /* 0x000fea000383ffff */
.L_x_40:
[----:B----4-:R-:W-:-:S07]  /*7300*/  MOV R0, UR5 ;  /* 0x0000000500007c02 */ /* 0x010fce0008000f00 */
.L_x_129:
[----:B-1----:R1:W2:Y:S02]  /*7310*/  SYNCS.PHASECHK.TRANS64.TRYWAIT P0, [R0+URZ], R3 ;  /* 0x00000003000075a7 */ /* 0x0022a400080011ff */
[----:B--2---:R-:W-:Y:S05]  /*7320*/  @!P0 NANOSLEEP.SYNCS 0x989680 ;  /* 0x009896800000895d */ /* 0x004fea0003900000 */
[----:B------:R-:W2:Y:S02]  /*7330*/  @!P0 SYNCS.PHASECHK.TRANS64 P0, [R0+URZ], R3 ;  /* 0x00000003000085a7 */ /* 0x000ea400080010ff */
[----:B--2---:R-:W-:Y:S05]  /*7340*/  @!P0 BRA `(.L_x_129) ;  /* 0xfffffffc00f08947 */ /* 0x004fea000383ffff */
[----:B------:R-:W-:Y:S05]  /*7350*/  BRA `(.L_x_130) ;  /* 0xffffffb400047947 */ /* 0x000fea000383ffff */
.L_x_41:
[----:B----4-:R-:W-:-:S07]  /*7360*/  MOV R0, UR5 ;  /* 0x0000000500007c02 */ /* 0x010fce0008000f00 */
.L_x_131:
[----:B-1----:R1:W2:Y:S02]  /*7370*/  SYNCS.PHASECHK.TRANS64.TRYWAIT P0, [R0+URZ], R3 ;  /* 0x00000003000075a7 */ /* 0x0022a400080011ff */
[----:B--2---:R-:W-:Y:S05]  /*7380*/  @!P0 NANOSLEEP.SYNCS 0x989680 ;  /* 0x009896800000895d */ /* 0x004fea0003900000 */
[----:B------:R-:W2:Y:S02]  /*7390*/  @!P0 SYNCS.PHASECHK.TRANS64 P0, [R0+URZ], R3 ;  /* 0x00000003000085a7 */ /* 0x000ea400080010ff */
[----:B--2---:R-:W-:Y:S05]  /*73a0*/  @!P0 BRA `(.L_x_131) ;  /* 0xfffffffc00f08947 */ /* 0x004fea000383ffff */
[----:B------:R-:W-:Y:S05]  /*73b0*/  BRA `(.L_x_132) ;  /* 0xffffffb400107947 */ /* 0x000fea000383ffff */
.L_x_42:
[----:B----4-:R-:W-:-:S07]  /*73c0*/  MOV R0, UR5 ;  /* 0x0000000500007c02 */ /* 0x010fce0008000f00 */
.L_x_133:
[----:B-1----:R1:W2:Y:S02]  /*73d0*/  SYNCS.PHASECHK.TRANS64.TRYWAIT P0, [R0+URZ], R3 ;  /* 0x00000003000075a7 */ /* 0x0022a400080011ff */
[----:B--2---:R-:W-:Y:S05]  /*73e0*/  @!P0 NANOSLEEP.SYNCS 0x989680 ;  /* 0x009896800000895d */ /* 0x004fea0003900000 */
[----:B------:R-:W2:Y:S02]  /*73f0*/  @!P0 SYNCS.PHASECHK.TRANS64 P0, [R0+URZ], R3 ;  /* 0x00000003000085a7 */ /* 0x000ea400080010ff */
[----:B--2---:R-:W-:Y:S05]  /*7400*/  @!P0 BRA `(.L_x_133) ;  /* 0xfffffffc00f08947 */ /* 0x004fea000383ffff */
[----:B------:R-:W-:Y:S05]  /*7410*/  BRA `(.L_x_134) ;  /* 0xffffffb4001c7947 */ /* 0x000fea000383ffff */
.L_x_43:
[----:B----4-:R-:W-:-:S07]  /*7420*/  MOV R0, UR5 ;  /* 0x0000000500007c02 */ /* 0x010fce0008000f00 */
.L_x_135:
[----:B-1----:R1:W2:Y:S02]  /*7430*/  SYNCS.PHASECHK.TRANS64.TRYWAIT P0, [R0+URZ], R3 ;  /* 0x00000003000075a7 */ /* 0x0022a400080011ff */
[----:B--2---:R-:W-:Y:S05]  /*7440*/  @!P0 NANOSLEEP.SYNCS 0x989680 ;  /* 0x009896800000895d */ /* 0x004fea0003900000 */
[----:B------:R-:W2:Y:S02]  /*7450*/  @!P0 SYNCS.PHASECHK.TRANS64 P0, [R0+URZ], R3 ;  /* 0x00000003000085a7 */ /* 0x000ea400080010ff */
[----:B--2---:R-:W-:Y:S05]  /*7460*/  @!P0 BRA `(.L_x_135) ;  /* 0xfffffffc00f08947 */ /* 0x004fea000383ffff */
[----:B------:R-:W-:Y:S05]  /*7470*/  BRA `(.L_x_136) ;  /* 0xffffffb400287947 */ /* 0x000fea000383ffff */
.L_x_44:
[----:B----4-:R-:W-:-:S07]  /*7480*/  MOV R0, UR5 ;  /* 0x0000000500007c02 */ /* 0x010fce0008000f00 */
.L_x_137:
[----:B-1----:R1:W2:Y:S02]  /*7490*/  SYNCS.PHASECHK.TRANS64.TRYWAIT P0, [R0+URZ], R3 ;  /* 0x00000003000075a7 */ /* 0x0022a400080011ff */
[----:B--2---:R-:W-:Y:S05]  /*74a0*/  @!P0 NANOSLEEP.SYNCS 0x989680 ;  /* 0x009896800000895d */ /* 0x004fea0003900000 */
[----:B------:R-:W2:Y:S02]  /*74b0*/  @!P0 SYNCS.PHASECHK.TRANS64 P0, [R0+URZ], R3 ;  /* 0x00000003000085a7 */ /* 0x000ea400080010ff */
[----:B--2---:R-:W-:Y:S05]  /*74c0*/  @!P0 BRA `(.L_x_137) ;  /* 0xfffffffc00f08947 */ /* 0x004fea000383ffff */
[----:B------:R-:W-:Y:S05]  /*74d0*/  BRA `(.L_x_138) ;  /* 0xffffffb400347947 */ /* 0x000fea000383ffff */
.L_x_45:
[----:B----4-:R-:W-:-:S07]  /*74e0*/  MOV R0, UR5 ;  /* 0x0000000500007c02 */ /* 0x010fce0008000f00 */
.L_x_139:
[----:B-1----:R1:W2:Y:S02]  /*74f0*/  SYNCS.PHASECHK.TRANS64.TRYWAIT P0, [R0+URZ], R3 ;  /* 0x00000003000075a7 */ /* 0x0022a400080011ff */
[----:B--2---:R-:W-:Y:S05]  /*7500*/  @!P0 NANOSLEEP.SYNCS 0x989680 ;  /* 0x009896800000895d */ /* 0x004fea0003900000 */
[----:B------:R-:W2:Y:S02]  /*7510*/  @!P0 SYNCS.PHASECHK.TRANS64 P0, [R0+URZ], R3 ;  /* 0x00000003000085a7 */ /* 0x000ea400080010ff */
[----:B--2---:R-:W-:Y:S05]  /*7520*/  @!P0 BRA `(.L_x_139) ;  /* 0xfffffffc00f08947 */ /* 0x004fea000383ffff */
[----:B------:R-:W-:Y:S05]  /*7530*/  BRA `(.L_x_140) ;  /* 0xffffffb400407947 */ /* 0x000fea000383ffff */
.L_x_46:
[----:B----4-:R-:W-:-:S07]  /*7540*/  MOV R0, UR5 ;  /* 0x0000000500007c02 */ /* 0x010fce0008000f00 */
.L_x_141:
[----:B-1----:R1:W2:Y:S02]  /*7550*/  SYNCS.PHASECHK.TRANS64.TRYWAIT P0, [R0+URZ], R3 ;  /* 0x00000003000075a7 */ /* 0x0022a400080011ff */
[----:B--2---:R-:W-:Y:S05]  /*7560*/  @!P0 NANOSLEEP.SYNCS 0x989680 ;  /* 0x009896800000895d */ /* 0x004fea0003900000 */
[----:B------:R-:W2:Y:S02]  /*7570*/  @!P0 SYNCS.PHASECHK.TRANS64 P0, [R0+URZ], R3 ;  /* 0x00000003000085a7 */ /* 0x000ea400080010ff */
[----:B--2---:R-:W-:Y:S05]  /*7580*/  @!P0 BRA `(.L_x_141) ;  /* 0xfffffffc00f08947 */ /* 0x004fea000383ffff */
[----:B------:R-:W-:Y:S05]  /*7590*/  BRA `(.L_x_142) ;  /* 0xffffffb4004c7947 */ /* 0x000fea000383ffff */
.L_x_47:
[----:B----4-:R-:W-:-:S07]  /*75a0*/  MOV R0, UR5 ;  /* 0x0000000500007c02 */ /* 0x010fce0008000f00 */
.L_x_143:
[----:B-1----:R1:W2:Y:S02]  /*75b0*/  SYNCS.PHASECHK.TRANS64.TRYWAIT P0, [R0+URZ], R3 ;  /* 0x00000003000075a7 */ /* 0x0022a400080011ff */
[----:B--2---:R-:W-:Y:S05]  /*75c0*/  @!P0 NANOSLEEP.SYNCS 0x989680 ;  /* 0x009896800000895d */ /* 0x004fea0003900000 */
[----:B------:R-:W2:Y:S02]  /*75d0*/  @!P0 SYNCS.PHASECHK.TRANS64 P0, [R0+URZ], R3 ;  /* 0x00000003000085a7 */ /* 0x000ea400080010ff */
[----:B--2---:R-:W-:Y:S05]  /*75e0*/  @!P0 BRA `(.L_x_143) ;  /* 0xfffffffc00f08947 */ /* 0x004fea000383ffff */
[----:B------:R-:W-:Y:S05]  /*75f0*/  BRA `(.L_x_144) ;  /* 0xffffffb400587947 */ /* 0x000fea000383ffff */
.L_x_48:
[----:B----4-:R-:W-:-:S07]  /*7600*/  MOV R0, UR5 ;  /* 0x0000000500007c02 */ /* 0x010fce0008000f00 */
.L_x_145:
[----:B-1----:R1:W2:Y:S02]  /*7610*/  SYNCS.PHASECHK.TRANS64.TRYWAIT P0, [R0+URZ], R3 ;  /* 0x00000003000075a7 */ /* 0x0022a400080011ff */
[----:B--2---:R-:W-:Y:S05]  /*7620*/  @!P0 NANOSLEEP.SYNCS 0x989680 ;  /* 0x009896800000895d */ /* 0x004fea0003900000 */
[----:B------:R-:W2:Y:S02]  /*7630*/  @!P0 SYNCS.PHASECHK.TRANS64 P0, [R0+URZ], R3 ;  /* 0x00000003000085a7 */ /* 0x000ea400080010ff */
[----:B--2---:R-:W-:Y:S05]  /*7640*/  @!P0 BRA `(.L_x_145) ;  /* 0xfffffffc00f08947 */ /* 0x004fea000383ffff */
[----:B------:R-:W-:Y:S05]  /*7650*/  BRA `(.L_x_146) ;  /* 0xffffffb400647947 */ /* 0x000fea000383ffff */
.L_x_49:
[----:B----4-:R-:W-:-:S07]  /*7660*/  MOV R0, UR5 ;  /* 0x0000000500007c02 */ /* 0x010fce0008000f00 */
.L_x_147:
[----:B-1----:R1:W2:Y:S02]  /*7670*/  SYNCS.PHASECHK.TRANS64.TRYWAIT P0, [R0+URZ], R3 ;  /* 0x00000003000075a7 */ /* 0x0022a400080011ff */
[----:B--2---:R-:W-:Y:S05]  /*7680*/  @!P0 NANOSLEEP.SYNCS 0x989680 ;  /* 0x009896800000895d */ /* 0x004fea0003900000 */
[----:B------:R-:W2:Y:S02]  /*7690*/  @!P0 SYNCS.PHASECHK.TRANS64 P0, [R0+URZ], R3 ;  /* 0x00000003000085a7 */ /* 0x000ea400080010ff */
[----:B--2---:R-:W-:Y:S05]  /*76a0*/  @!P0 BRA `(.L_x_147) ;  /* 0xfffffffc00f08947 */ /* 0x004fea000383ffff */
[----:B------:R-:W-:Y:S05]  /*76b0*/  BRA `(.L_x_148) ;  /* 0xffffffb400707947 */ /* 0x000fea000383ffff */
.L_x_50:
[----:B----4-:R-:W-:-:S07]  /*76c0*/  MOV R0, UR5 ;  /* 0x0000000500007c02 */ /* 0x010fce0008000f00 */
.L_x_149:
[----:B-1----:R1:W2:Y:S02]  /*76d0*/  SYNCS.PHASECHK.TRANS64.TRYWAIT P0, [R0+URZ], R3 ;  /* 0x00000003000075a7 */ /* 0x0022a400080011ff */
[----:B--2---:R-:W-:Y:S05]  /*76e0*/  @!P0 NANOSLEEP.SYNCS 0x989680 ;  /* 0x009896800000895d */ /* 0x004fea0003900000 */
[----:B------:R-:W2:Y:S02]  /*76f0*/  @!P0 SYNCS.PHASECHK.TRANS64 P0, [R0+URZ], R3 ;  /* 0x00000003000085a7 */ /* 0x000ea400080010ff */
[----:B--2---:R-:W-:Y:S05]  /*7700*/  @!P0 BRA `(.L_x_149) ;  /* 0xfffffffc00f08947 */ /* 0x004fea000383ffff */
[----:B------:R-:W-:Y:S05]  /*7710*/  BRA `(.L_x_150) ;  /* 0xffffffb4007c7947 */ /* 0x000fea000383ffff */
.L_x_51:
[----:B----4-:R-:W-:-:S07]  /*7720*/  MOV R0, UR5 ;  /* 0x0000000500007c02 */ /* 0x010fce0008000f00 */
.L_x_151:
[----:B-1----:R1:W2:Y:S02]  /*7730*/  SYNCS.PHASECHK.TRANS64.TRYWAIT P0, [R0+URZ], R3 ;  /* 0x00000003000075a7 */ /* 0x0022a400080011ff */
[----:B--2---:R-:W-:Y:S05]  /*7740*/  @!P0 NANOSLEEP.SYNCS 0x989680 ;  /* 0x009896800000895d */ /* 0x004fea0003900000 */
[----:B------:R-:W2:Y:S02]  /*7750*/  @!P0 SYNCS.PHASECHK.TRANS64 P0, [R0+URZ], R3 ;  /* 0x00000003000085a7 */ /* 0x000ea400080010ff */
[----:B--2---:R-:W-:Y:S05]  /*7760*/  @!P0 BRA `(.L_x_151) ;  /* 0xfffffffc00f08947 */ /* 0x004fea000383ffff */
[----:B------:R-:W-:Y:S05]  /*7770*/  BRA `(.L_x_152) ;  /* 0xffffffb400887947 */ /* 0x000fea000383ffff */
.L_x_52:
[----:B----4-:R-:W-:-:S07]  /*7780*/  MOV R0, UR5 ;  /* 0x0000000500007c02 */ /* 0x010fce0008000f00 */
.L_x_153:
[----:B-1----:R1:W2:Y:S02]  /*7790*/  SYNCS.PHASECHK.TRANS64.TRYWAIT P0, [R0+URZ], R3 ;  /* 0x00000003000075a7 */ /* 0x0022a400080011ff */
[----:B--2---:R-:W-:Y:S05]  /*77a0*/  @!P0 NANOSLEEP.SYNCS 0x989680 ;  /* 0x009896800000895d */ /* 0x004fea0003900000 */
[----:B------:R-:W2:Y:S02]  /*77b0*/  @!P0 SYNCS.PHASECHK.TRANS64 P0, [R0+URZ], R3 ;  /* 0x00000003000085a7 */ /* 0x000ea400080010ff */
[----:B--2---:R-:W-:Y:S05]  /*77c0*/  @!P0 BRA `(.L_x_153) ;  /* 0xfffffffc00f08947 */ /* 0x004fea000383ffff */
[----:B------:R-:W-:Y:S05]  /*77d0*/  BRA `(.L_x_154) ;  /* 0xffffffb400947947 */ /* 0x000fea000383ffff */
.L_x_53:
[----:B----4-:R-:W-:-:S07]  /*77e0*/  MOV R0, UR5 ;  /* 0x0000000500007c02 */ /* 0x010fce0008000f00 */
.L_x_155:
[----:B-1----:R1:W2:Y:S02]  /*77f0*/  SYNCS.PHASECHK.TRANS64.TRYWAIT P0, [R0+URZ], R3 ;  /* 0x00000003000075a7 */ /* 0x0022a400080011ff */
[----:B--2---:R-:W-:Y:S05]  /*7800*/  @!P0 NANOSLEEP.SYNCS 0x989680 ;  /* 0x009896800000895d */ /* 0x004fea0003900000 */
[----:B------:R-:W2:Y:S02]  /*7810*/  @!P0 SYNCS.PHASECHK.TRANS64 P0, [R0+URZ], R3 ;  /* 0x00000003000085a7 */ /* 0x000ea400080010ff */
[----:B--2---:R-:W-:Y:S05]  /*7820*/  @!P0 BRA `(.L_x_155) ;  /* 0xfffffffc00f08947 */ /* 0x004fea000383ffff */
[----:B------:R-:W-:Y:S05]  /*7830*/  BRA `(.L_x_156) ;  /* 0xffffffb400a07947 */ /* 0x000fea000383ffff */
.L_x_54:
[----:B----4-:R-:W-:-:S07]  /*7840*/  MOV R0, UR5 ;  /* 0x0000000500007c02 */ /* 0x010fce0008000f00 */
.L_x_157:
[----:B-1----:R1:W2:Y:S02]  /*7850*/  SYNCS.PHASECHK.TRANS64.TRYWAIT P0, [R0+URZ], R3 ;  /* 0x00000003000075a7 */ /* 0x0022a400080011ff */
[----:B--2---:R-:W-:Y:S05]  /*7860*/  @!P0 NANOSLEEP.SYNCS 0x989680 ;  /* 0x009896800000895d */ /* 0x004fea0003900000 */
[----:B------:R-:W2:Y:S02]  /*7870*/  @!P0 SYNCS.PHASECHK.TRANS64 P0, [R0+URZ], R3 ;  /* 0x00000003000085a7 */ /* 0x000ea400080010ff */
[----:B--2---:R-:W-:Y:S05]  /*7880*/  @!P0 BRA `(.L_x_157) ;  /* 0xfffffffc00f08947 */ /* 0x004fea000383ffff */
[----:B------:R-:W-:Y:S05]  /*7890*/  BRA `(.L_x_158) ;  /* 0xffffffb400ac7947 */ /* 0x000fea000383ffff */
.L_x_55:
[----:B----4-:R-:W-:-:S07]  /*78a0*/  MOV R0, UR5 ;  /* 0x0000000500007c02 */ /* 0x010fce0008000f00 */
.L_x_159:
[----:B-1----:R1:W2:Y:S02]  /*78b0*/  SYNCS.PHASECHK.TRANS64.TRYWAIT P0, [R0+URZ], R3 ;  /* 0x00000003000075a7 */ /* 0x0022a400080011ff */
[----:B--2---:R-:W-:Y:S05]  /*78c0*/  @!P0 NANOSLEEP.SYNCS 0x989680 ;  /* 0x009896800000895d */ /* 0x004fea0003900000 */
[----:B------:R-:W2:Y:S02]  /*78d0*/  @!P0 SYNCS.PHASECHK.TRANS64 P0, [R0+URZ], R3 ;  /* 0x00000003000085a7 */ /* 0x000ea400080010ff */
[----:B--2---:R-:W-:Y:S05]  /*78e0*/  @!P0 BRA `(.L_x_159) ;  /* 0xfffffffc00f08947 */ /* 0x004fea000383ffff */
[----:B------:R-:W-:Y:S05]  /*78f0*/  BRA `(.L_x_160) ;  /* 0xffffffb400b87947 */ /* 0x000fea000383ffff */
.L_x_56:
[----:B----4-:R-:W-:-:S07]  /*7900*/  MOV R0, UR5 ;  /* 0x0000000500007c02 */ /* 0x010fce0008000f00 */
.L_x_161:
[----:B-1----:R1:W2:Y:S02]  /*7910*/  SYNCS.PHASECHK.TRANS64.TRYWAIT P0, [R0+URZ], R3 ;  /* 0x00000003000075a7 */ /* 0x0022a400080011ff */
[----:B--2---:R-:W-:Y:S05]  /*7920*/  @!P0 NANOSLEEP.SYNCS 0x989680 ;  /* 0x009896800000895d */ /* 0x004fea0003900000 */
[----:B------:R-:W2:Y:S02]  /*7930*/  @!P0 SYNCS.PHASECHK.TRANS64 P0, [R0+URZ], R3 ;  /* 0x00000003000085a7 */ /* 0x000ea400080010ff */
[----:B--2---:R-:W-:Y:S05]  /*7940*/  @!P0 BRA `(.L_x_161) ;  /* 0xfffffffc00f08947 */ /* 0x004fea000383ffff */
[----:B------:R-:W-:Y:S05]  /*7950*/  BRA `(.L_x_162) ;  /* 0xffffffb400c47947 */ /* 0x000fea000383ffff */
.L_x_57:
[----:B----4-:R-:W-:-:S07]  /*7960*/  MOV R0, UR5 ;  /* 0x0000000500007c02 */ /* 0x010fce0008000f00 */
.L_x_163:
[----:B-1----:R1:W2:Y:S02]  /*7970*/  SYNCS.PHASECHK.TRANS64.TRYWAIT P0, [R0+URZ], R3 ;  /* 0x00000003000075a7 */ /* 0x0022a400080011ff */
[----:B--2---:R-:W-:Y:S05]  /*7980*/  @!P0 NANOSLEEP.SYNCS 0x989680 ;  /* 0x009896800000895d */ /* 0x004fea0003900000 */
[----:B------:R-:W2:Y:S02]  /*7990*/  @!P0 SYNCS.PHASECHK.TRANS64 P0, [R0+URZ], R3 ;  /* 0x00000003000085a7 */ /* 0x000ea400080010ff */
[----:B--2---:R-:W-:Y:S05]  /*79a0*/  @!P0 BRA `(.L_x_163) ;  /* 0xfffffffc00f08947 */ /* 0x004fea000383ffff */
[----:B------:R-:W-:Y:S05]  /*79b0*/  BRA `(.L_x_164) ;  /* 0xffffffb400d07947 */ /* 0x000fea000383ffff */
.L_x_58:
[----:B----4-:R-:W-:-:S07]  /*79c0*/  MOV R0, UR5 ;  /* 0x0000000500007c02 */ /* 0x010fce0008000f00 */
.L_x_165:
[----:B-1----:R1:W2:Y:S02]  /*79d0*/  SYNCS.PHASECHK.TRANS64.TRYWAIT P0, [R0+URZ], R3 ;  /* 0x00000003000075a7 */ /* 0x0022a400080011ff */
[----:B--2---:R-:W-:Y:S05]  /*79e0*/  @!P0 NANOSLEEP.SYNCS 0x989680 ;  /* 0x009896800000895d */ /* 0x004fea0003900000 */
[----:B------:R-:W2:Y:S02]  /*79f0*/  @!P0 SYNCS.PHASECHK.TRANS64 P0, [R0+URZ], R3 ;  /* 0x00000003000085a7 */ /* 0x000ea400080010ff */
[----:B--2---:R-:W-:Y:S05]  /*7a00*/  @!P0 BRA `(.L_x_165) ;  /* 0xfffffffc00f08947 */ /* 0x004fea000383ffff */
[----:B------:R-:W-:Y:S05]  /*7a10*/  BRA `(.L_x_166) ;  /* 0xffffffb400dc7947 */ /* 0x000fea000383ffff */
.L_x_59:
[----:B----4-:R-:W-:-:S07]  /*7a20*/  MOV R0, UR5 ;  /* 0x0000000500007c02 */ /* 0x010fce0008000f00 */
.L_x_167:
[----:B-1----:R1:W2:Y:S02]  /*7a30*/  SYNCS.PHASECHK.TRANS64.TRYWAIT P0, [R0+URZ], R3 ;  /* 0x00000003000075a7 */ /* 0x0022a400080011ff */
[----:B--2---:R-:W-:Y:S05]  /*7a40*/  @!P0 NANOSLEEP.SYNCS 0x989680 ;  /* 0x009896800000895d */ /* 0x004fea0003900000 */
[----:B------:R-:W2:Y:S02]  /*7a50*/  @!P0 SYNCS.PHASECHK.TRANS64 P0, [R0+URZ], R3 ;  /* 0x00000003000085a7 */ /* 0x000ea400080010ff */
[----:B--2---:R-:W-:Y:S05]  /*7a60*/  @!P0 BRA `(.L_x_167) ;  /* 0xfffffffc00f08947 */ /* 0x004fea000383ffff */
[----:B------:R-:W-:Y:S05]  /*7a70*/  BRA `(.L_x_168) ;  /* 0xffffffb400e87947 */ /* 0x000fea000383ffff */
.L_x_60:
[----:B----4-:R-:W-:-:S07]  /*7a80*/  MOV R0, UR5 ;  /* 0x0000000500007c02 */ /* 0x010fce0008000f00 */
.L_x_169:
[----:B-1----:R1:W2:Y:S02]  /*7a90*/  SYNCS.PHASECHK.TRANS64.TRYWAIT P0, [R0+URZ], R3 ;  /* 0x00000003000075a7 */ /* 0x0022a400080011ff */
[----:B--2---:R-:W-:Y:S05]  /*7aa0*/  @!P0 NANOSLEEP.SYNCS 0x989680 ;  /* 0x009896800000895d */ /* 0x004fea0003900000 */
[----:B------:R-:W2:Y:S02]  /*7ab0*/  @!P0 SYNCS.PHASECHK.TRANS64 P0, [R0+URZ], R3 ;  /* 0x00000003000085a7 */ /* 0x000ea400080010ff */
[----:B--2---:R-:W-:Y:S05]  /*7ac0*/  @!P0 BRA `(.L_x_169) ;  /* 0xfffffffc00f08947 */ /* 0x004fea000383ffff */
[----:B------:R-:W-:Y:S05]  /*7ad0*/  BRA `(.L_x_170) ;  /* 0xffffffb400f47947 */ /* 0x000fea000383ffff */
.L_x_61:
[----:B----4-:R-:W-:-:S07]  /*7ae0*/  MOV R0, UR5 ;  /* 0x0000000500007c02 */ /* 0x010fce0008000f00 */
.L_x_171:
[----:B-1----:R1:W2:Y:S02]  /*7af0*/  SYNCS.PHASECHK.TRANS64.TRYWAIT P0, [R0+URZ], R3 ;  /* 0x00000003000075a7 */ /* 0x0022a400080011ff */
[----:B--2---:R-:W-:Y:S05]  /*7b00*/  @!P0 NANOSLEEP.SYNCS 0x989680 ;  /* 0x009896800000895d */ /* 0x004fea0003900000 */
[----:B------:R-:W2:Y:S02]  /*7b10*/  @!P0 SYNCS.PHASECHK.TRANS64 P0, [R0+URZ], R3 ;  /* 0x00000003000085a7 */ /* 0x000ea400080010ff */
[----:B--2---:R-:W-:Y:S05]  /*7b20*/  @!P0 BRA `(.L_x_171) ;  /* 0xfffffffc00f08947 */ /* 0x004fea000383ffff */
[----:B------:R-:W-:Y:S05]  /*7b30*/  BRA `(.L_x_172) ;  /* 0xffffffb800007947 */ /* 0x000fea000383ffff */
.L_x_62:
[----:B----4-:R-:W-:-:S07]  /*7b40*/  MOV R0, UR5 ;  /* 0x0000000500007c02 */ /* 0x010fce0008000f00 */
.L_x_173:
[----:B-1----:R1:W2:Y:S02]  /*7b50*/  SYNCS.PHASECHK.TRANS64.TRYWAIT P0, [R0+URZ], R3 ;  /* 0x00000003000075a7 */ /* 0x0022a400080011ff */
[----:B--2---:R-:W-:Y:S05]  /*7b60*/  @!P0 NANOSLEEP.SYNCS 0x989680 ;  /* 0x009896800000895d */ /* 0x004fea0003900000 */
[----:B------:R-:W2:Y:S02]  /*7b70*/  @!P0 SYNCS.PHASECHK.TRANS64 P0, [R0+URZ], R3 ;  /* 0x00000003000085a7 */ /* 0x000ea400080010ff */
[----:B--2---:R-:W-:Y:S05]  /*7b80*/  @!P0 BRA `(.L_x_173) ;  /* 0xfffffffc00f08947 */ /* 0x004fea000383ffff */
[----:B------:R-:W-:Y:S05]  /*7b90*/  BRA `(.L_x_174) ;  /* 0xffffffb8000c7947 */ /* 0x000fea000383ffff */
.L_x_65:
[----:B-1----:R1:W2:Y:S02]  /*7ba0*/  SYNCS.PHASECHK.TRANS64.TRYWAIT P0, [R0+URZ+0x230], R5 ;  /* 0x00023005000075a7 */ /* 0x0022a400080011ff */
[----:B--2---:R-:W-:Y:S05]  /*7bb0*/  @!P0 NANOSLEEP.SYNCS 0x989680 ;  /* 0x009896800000895d */ /* 0x004fea0003900000 */
[----:B------:R-:W2:Y:S02]  /*7bc0*/  @!P0 SYNCS.PHASECHK.TRANS64 P0, [R0+URZ+0x230], R5 ;  /* 0x00023005000085a7 */ /* 0x000ea400080010ff */
[----:B--2---:R-:W-:Y:S05]  /*7bd0*/  @!P0 BRA `(.L_x_65) ;  /* 0xfffffffc00f08947 */ /* 0x004fea000383ffff */
[----:B------:R-:W-:Y:S05]  /*7be0*/  BRA `(.L_x_175) ;  /* 0xffffffb800687947 */ /* 0x000fea000383ffff */
.L_x_66:
[----:B------:R-:W-:-:S07]  /*7bf0*/  MOV R0, UR5 ;  /* 0x0000000500007c02 */ /* 0x000fce0008000f00 */
.L_x_176:
[----:B-1----:R1:W2:Y:S02]  /*7c00*/  SYNCS.PHASECHK.TRANS64.TRYWAIT P0, [R0+URZ+0x1e0], R5 ;  /* 0x0001e005000075a7 */ /* 0x0022a400080011ff */
[----:B--2---:R-:W-:Y:S05]  /*7c10*/  @!P0 NANOSLEEP.SYNCS 0x989680 ;  /* 0x009896800000895d */ /* 0x004fea0003900000 */
[----:B------:R-:W2:Y:S02]  /*7c20*/  @!P0 SYNCS.PHASECHK.TRANS64 P0, [R0+URZ+0x1e0], R5 ;  /* 0x0001e005000085a7 */ /* 0x000ea400080010ff */
[----:B--2---:R-:W-:Y:S05]  /*7c30*/  @!P0 BRA `(.L_x_176) ;  /* 0xfffffffc00f08947 */ /* 0x004fea000383ffff */
[----:B------:R-:W-:Y:S05]  /*7c40*/  BRA `(.L_x_177) ;  /* 0xffffffb800787947 */ /* 0x000fea000383ffff */
.L_x_67:
[----:B-1----:R1:W2:Y:S02]  /*7c50*/  SYNCS.PHASECHK.TRANS64.TRYWAIT P1, [R0+URZ+0x1d0], R5 ;  /* 0x0001d005000075a7 */ /* 0x0022a400080211ff */
[----:B--2---:R-:W-:Y:S05]  /*7c60*/  @!P1 NANOSLEEP.SYNCS 0x989680 ;  /* 0x009896800000995d */ /* 0x004fea0003900000 */
[----:B------:R-:W2:Y:S02]  /*7c70*/  @!P1 SYNCS.PHASECHK.TRANS64 P1, [R0+URZ+0x1d0], R5 ;  /* 0x0001d005000095a7 */ /* 0x000ea400080210ff */
[----:B--2---:R-:W-:Y:S05]  /*7c80*/  @!P1 BRA `(.L_x_67) ;  /* 0xfffffffc00f09947 */ /* 0x004fea000383ffff */
[----:B------:R-:W-:Y:S05]  /*7c90*/  BRA `(.L_x_178) ;  /* 0xffffffb800a87947 */ /* 0x000fea000383ffff */
.L_x_70:
[----:B------:R-:W-:-:S07]  /*7ca0*/  MOV R0, UR5 ;  /* 0x0000000500007c02 */ /* 0x000fce0008000f00 */
.L_x_179:
[----:B-1----:R1:W2:Y:S02]  /*7cb0*/  SYNCS.PHASECHK.TRANS64.TRYWAIT P0, [R0+URZ+0x1e0], R3 ;  /* 0x0001e003000075a7 */ /* 0x0022a400080011ff */
[----:B--2---:R-:W-:Y:S05]  /*7cc0*/  @!P0 NANOSLEEP.SYNCS 0x989680 ;  /* 0x009896800000895d */ /* 0x004fea0003900000 */
[----:B------:R-:W2:Y:S02]  /*7cd0*/  @!P0 SYNCS.PHASECHK.TRANS64 P0, [R0+URZ+0x1e0], R3 ;  /* 0x0001e003000085a7 */ /* 0x000ea400080010ff */
[----:B--2---:R-:W-:Y:S05]  /*7ce0*/  @!P0 BRA `(.L_x_179) ;  /* 0xfffffffc00f08947 */ /* 0x004fea000383ffff */
[----:B------:R-:W-:Y:S05]  /*7cf0*/  BRA `(.L_x_69) ;  /* 0xffffffb800fc7947 */ /* 0x000fea000383ffff */
.L_x_77:
[----:B-1----:R1:W2:Y:S02]  /*7d00*/  SYNCS.PHASECHK.TRANS64.TRYWAIT P1, [R0+URZ+0x1d0], R5 ;  /* 0x0001d005000075a7 */ /* 0x0022a400080211ff */
[----:B--2---:R-:W-:Y:S05]  /*7d10*/  @!P1 NANOSLEEP.SYNCS 0x989680 ;  /* 0x009896800000995d */ /* 0x004fea0003900000 */
[----:B------:R-:W2:Y:S02]  /*7d20*/  @!P1 SYNCS.PHASECHK.TRANS64 P1, [R0+URZ+0x1d0], R5 ;  /* 0x0001d005000095a7 */ /* 0x000ea400080210ff */
[----:B--2---:R-:W-:Y:S05]  /*7d30*/  @!P1 BRA `(.L_x_77) ;  /* 0xfffffffc00f09947 */ /* 0x004fea000383ffff */
[----:B------:R-:W-:Y:S05]  /*7d40*/  BRA `(.L_x_180) ;  /* 0xffffffc0005c7947 */ /* 0x000fea000383ffff */
.L_x_78:
[----:B------:R-:W-:-:S07]  /*7d50*/  MOV R3, UR8 ;  /* 0x0000000800037c02 */ /* 0x000fce0008000f00 */
.L_x_181:
[----:B-1----:R1:W2:Y:S02]  /*7d60*/  SYNCS.PHASECHK.TRANS64.TRYWAIT P0, [R3+URZ+0x210], R0 ;  /* 0x00021000030075a7 */ /* 0x0022a400080011ff */
[----:B--2---:R-:W-:Y:S05]  /*7d70*/  @!P0 NANOSLEEP.SYNCS 0x989680 ;  /* 0x009896800000895d */ /* 0x004fea0003900000 */
[----:B------:R-:W2:Y:S02]  /*7d80*/  @!P0 SYNCS.PHASECHK.TRANS64 P0, [R3+URZ+0x210], R0 ;  /* 0x00021000030085a7 */ /* 0x000ea400080010ff */
[----:B--2---:R-:W-:Y:S05]  /*7d90*/  @!P0 BRA `(.L_x_181) ;  /* 0xfffffffc00f08947 */ /* 0x004fea000383ffff */
[----:B------:R-:W-:Y:S05]  /*7da0*/  BRA `(.L_x_182) ;  /* 0xffffffc000ac7947 */ /* 0x000fea000383ffff */
.L_x_81:
[----:B------:R-:W-:Y:S07]  /*7db0*/  MOV R0, UR7 ;  /* 0x0000000700007c02 */ /* 0x000fee0008000f00 */
.L_x_183:
[----:B-1----:R1:W2:Y:S02]  /*7dc0*/  SYNCS.PHASECHK.TRANS64.TRYWAIT P0, [R0+URZ], R3 ;  /* 0x00000003000075a7 */ /* 0x0022a400080011ff */
[----:B--2---:R-:W-:Y:S05]  /*7dd0*/  @!P0 NANOSLEEP.SYNCS 0x989680 ;  /* 0x009896800000895d */ /* 0x004fea0003900000 */
[----:B------:R-:W2:Y:S02]  /*7de0*/  @!P0 SYNCS.PHASECHK.TRANS64 P0, [R0+URZ], R3 ;  /* 0x00000003000085a7 */ /* 0x000ea400080010ff */
[----:B--2---:R-:W-:Y:S05]  /*7df0*/  @!P0 BRA `(.L_x_183) ;  /* 0xfffffffc00f08947 */ /* 0x004fea000383ffff */
[----:B------:R-:W-:Y:S05]  /*7e00*/  BRA `(.L_x_80) ;  /* 0xffffffc000c87947 */ /* 0x000fea000383ffff */
.L_x_84:
[----:B------:R-:W-:-:S07]  /*7e10*/  MOV R0, UR5 ;  /* 0x0000000500007c02 */ /* 0x000fce0008000f00 */
.L_x_184:
[----:B--2---:R2:W3:Y:S02]  /*7e20*/  SYNCS.PHASECHK.TRANS64.TRYWAIT P0, [R0+URZ], R3 ;  /* 0x00000003000075a7 */ /* 0x0044e400080011ff */
[----:B---3--:R-:W-:Y:S05]  /*7e30*/  @!P0 NANOSLEEP.SYNCS 0x989680 ;  /* 0x009896800000895d */ /* 0x008fea0003900000 */
[----:B------:R-:W3:Y:S02]  /*7e40*/  @!P0 SYNCS.PHASECHK.TRANS64 P0, [R0+URZ], R3 ;  /* 0x00000003000085a7 */ /* 0x000ee400080010ff */
[----:B---3--:R-:W-:Y:S05]  /*7e50*/  @!P0 BRA `(.L_x_184) ;  /* 0xfffffffc00f08947 */ /* 0x008fea000383ffff */
[----:B------:R-:W-:Y:S05]  /*7e60*/  BRA `(.L_x_185) ;  /* 0xffffffc4007c7947 */ /* 0x000fea000383ffff */
.L_x_85:
[----:B------:R-:W-:-:S07]  /*7e70*/  MOV R0, UR5 ;  /* 0x0000000500007c02 */ /* 0x000fce0008000f00 */
.L_x_186:
[----:B-1----:R1:W2:Y:S02]  /*7e80*/  SYNCS.PHASECHK.TRANS64.TRYWAIT P0, [R0+URZ], R3 ;  /* 0x00000003000075a7 */ /* 0x0022a400080011ff */
[----:B--2---:R-:W-:Y:S05]  /*7e90*/  @!P0 NANOSLEEP.SYNCS 0x989680 ;  /* 0x009896800000895d */ /* 0x004fea0003900000 */
[----:B------:R-:W2:Y:S02]  /*7ea0*/  @!P0 SYNCS.PHASECHK.TRANS64 P0, [R0+URZ], R3 ;  /* 0x00000003000085a7 */ /* 0x000ea400080010ff */
[----:B--2---:R-:W-:Y:S05]  /*7eb0*/  @!P0 BRA `(.L_x_186) ;  /* 0xfffffffc00f08947 */ /* 0x004fea000383ffff */
[----:B------:R-:W-:Y:S05]  /*7ec0*/  BRA `(.L_x_187) ;  /* 0xffffffc400887947 */ /* 0x000fea000383ffff */
.L_x_86:
[----:B------:R-:W-:-:S07]  /*7ed0*/  MOV R0, UR5 ;  /* 0x0000000500007c02 */ /* 0x000fce0008000f00 */
.L_x_188:
[----:B-1----:R1:W2:Y:S02]  /*7ee0*/  SYNCS.PHASECHK.TRANS64.TRYWAIT P0, [R0+URZ], R3 ;  /* 0x00000003000075a7 */ /* 0x0022a400080011ff */
[----:B--2---:R-:W-:Y:S05]  /*7ef0*/  @!P0 NANOSLEEP.SYNCS 0x989680 ;  /* 0x009896800000895d */ /* 0x004fea0003900000 */
[----:B------:R-:W2:Y:S02]  /*7f00*/  @!P0 SYNCS.PHASECHK.TRANS64 P0, [R0+URZ], R3 ;  /* 0x00000003000085a7 */ /* 0x000ea400080010ff */
[----:B--2---:R-:W-:Y:S05]  /*7f10*/  @!P0 BRA `(.L_x_188) ;  /* 0xfffffffc00f08947 */ /* 0x004fea000383ffff */
[----:B------:R-:W-:Y:S05]  /*7f20*/  BRA `(.L_x_189) ;  /* 0xffffffc400947947 */ /* 0x000fea000383ffff */
.L_x_87:
[----:B------:R-:W-:-:S07]  /*7f30*/  MOV R0, UR7 ;  /* 0x0000000700007c02 */ /* 0x000fce0008000f00 */
.L_x_190:
[----:B-1----:R1:W2:Y:S02]  /*7f40*/  SYNCS.PHASECHK.TRANS64.TRYWAIT P0, [R0+URZ], R3 ;  /* 0x00000003000075a7 */ /* 0x0022a400080011ff */
[----:B--2---:R-:W-:Y:S05]  /*7f50*/  @!P0 NANOSLEEP.SYNCS 0x989680 ;  /* 0x009896800000895d */ /* 0x004fea0003900000 */
[----:B------:R-:W2:Y:S02]  /*7f60*/  @!P0 SYNCS.PHASECHK.TRANS64 P0, [R0+URZ], R3 ;  /* 0x00000003000085a7 */ /* 0x000ea400080010ff */
[----:B--2---:R-:W-:Y:S05]  /*7f70*/  @!P0 BRA `(.L_x_190) ;  /* 0xfffffffc00f08947 */ /* 0x004fea000383ffff */
[----:B------:R-:W-:Y:S05]  /*7f80*/  BRA `(.L_x_191) ;  /* 0xffffffc400a07947 */ /* 0x000fea000383ffff */
.L_x_92:
[----:B---3--:R3:W1:Y:S02]  /*7f90*/  SYNCS.PHASECHK.TRANS64.TRYWAIT P0, [R0+URZ+0x1d0], R3 ;  /* 0x0001d003000075a7 */ /* 0x00866400080011ff */
[----:B-1----:R-:W-:Y:S05]  /*7fa0*/  @!P0 NANOSLEEP.SYNCS 0x989680 ;  /* 0x009896800000895d */ /* 0x002fea0003900000 */
[----:B------:R-:W1:Y:S02]  /*7fb0*/  @!P0 SYNCS.PHASECHK.TRANS64 P0, [R0+URZ+0x1d0], R3 ;  /* 0x0001d003000085a7 */ /* 0x000e6400080010ff */
[----:B-1----:R-:W-:Y:S05]  /*7fc0*/  @!P0 BRA `(.L_x_92) ;  /* 0xfffffffc00f08947 */ /* 0x002fea000383ffff */
[----:B------:R-:W-:Y:S05]  /*7fd0*/  BRA `(.L_x_192) ;  /* 0xffffffc8009c7947 */ /* 0x000fea000383ffff */
.L_x_95:
[----:B------:R-:W-:Y:S07]  /*7fe0*/  MOV R0, UR6 ;  /* 0x0000000600007c02 */ /* 0x000fee0008000f00 */
.L_x_193:
[----:B-1----:R1:W3:Y:S02]  /*7ff0*/  SYNCS.PHASECHK.TRANS64.TRYWAIT P0, [R0+URZ+0x1c8], R3 ;  /* 0x0001c803000075a7 */ /* 0x0022e400080011ff */
[----:B---3--:R-:W-:Y:S05]  /*8000*/  @!P0 NANOSLEEP.SYNCS 0x989680 ;  /* 0x009896800000895d */ /* 0x008fea0003900000 */
[----:B------:R-:W3:Y:S02]  /*8010*/  @!P0 SYNCS.PHASECHK.TRANS64 P0, [R0+URZ+0x1c8], R3 ;  /* 0x0001c803000085a7 */ /* 0x000ee400080010ff */
[----:B---3--:R-:W-:Y:S05]  /*8020*/  @!P0 BRA `(.L_x_193) ;  /* 0xfffffffc00f08947 */ /* 0x008fea000383ffff */
[----:B------:R-:W-:Y:S05]  /*8030*/  BRA `(.L_x_94) ;  /* 0xffffffcc00887947 */ /* 0x000fea000383ffff */
.L_x_98:
[----:B------:R-:W-:Y:S07]  /*8040*/  MOV R3, UR6 ;  /* 0x0000000600037c02 */ /* 0x000fee0008000f00 */
.L_x_194:
[----:B-1----:R1:W2:Y:S02]  /*8050*/  SYNCS.PHASECHK.TRANS64.TRYWAIT P2, [R3+URZ+0x1b8], R26 ;  /* 0x0001b81a030075a7 */ /* 0x0022a400080411ff */
[----:B--2---:R-:W-:Y:S05]  /*8060*/  @!P2 NANOSLEEP.SYNCS 0x989680 ;  /* 0x009896800000a95d */ /* 0x004fea0003900000 */
[----:B------:R-:W2:Y:S02]  /*8070*/  @!P2 SYNCS.PHASECHK.TRANS64 P2, [R3+URZ+0x1b8], R26 ;  /* 0x0001b81a0300a5a7 */ /* 0x000ea400080410ff */
[----:B--2---:R-:W-:Y:S05]  /*8080*/  @!P2 BRA `(.L_x_194) ;  /* 0xfffffffc00f0a947 */ /* 0x004fea000383ffff */
[----:B------:R-:W-:Y:S05]  /*8090*/  BRA `(.L_x_195) ;  /* 0xffffffd0001c7947 */ /* 0x000fea000383ffff */
.L_x_101:
[----:B--2---:R2:W4:Y:S02]  /*80a0*/  SYNCS.PHASECHK.TRANS64.TRYWAIT P0, [R0+URZ+0x1d0], R3 ;  /* 0x0001d003000075a7 */ /* 0x00452400080011ff */
[----:B----4-:R-:W-:Y:S05]  /*80b0*/  @!P0 NANOSLEEP.SYNCS 0x989680 ;  /* 0x009896800000895d */ /* 0x010fea0003900000 */
[----:B------:R-:W4:Y:S02]  /*80c0*/  @!P0 SYNCS.PHASECHK.TRANS64 P0, [R0+URZ+0x1d0], R3 ;  /* 0x0001d003000085a7 */ /* 0x000f2400080010ff */
[----:B----4-:R-:W-:Y:S05]  /*80d0*/  @!P0 BRA `(.L_x_101) ;  /* 0xfffffffc00f08947 */ /* 0x010fea000383ffff */
[----:B------:R-:W-:Y:S05]  /*80e0*/  BRA `(.L_x_196) ;  /* 0xffffffd400787947 */ /* 0x000fea000383ffff */
.L_x_112:
[----:B-1----:R-:W-:Y:S04]  /*80f0*/  MOV R0, UR43 ;  /* 0x0000002b00007c02 */ /* 0x002fe80008000f00 */
[----:B------:R1:W2:Y:S03]  /*8100*/  SYNCS.PHASECHK.TRANS64.TRYWAIT P1, [R0+URZ+0x1b0], R3 ;  /* 0x0001b003000075a7 */ /* 0x0002a600080211ff */
[----:B--2---:R-:W-:Y:S05]  /*8110*/  @!P1 NANOSLEEP.SYNCS 0x989680 ;  /* 0x009896800000995d */ /* 0x004fea0003900000 */
[----:B------:R-:W2:Y:S02]  /*8120*/  @!P1 SYNCS.PHASECHK.TRANS64 P1, [R0+URZ+0x1b0], R3 ;  /* 0x0001b003000095a7 */ /* 0x000ea400080210ff */
[----:B--2---:R-:W-:Y:S05]  /*8130*/  @!P1 BRA `(.L_x_112) ;  /* 0xfffffffc00ec9947 */ /* 0x004fea000383ffff */
[----:B------:R-:W-:Y:S05]  /*8140*/  BRA `(.L_x_111) ;  /* 0xffffffe0006c7947 */ /* 0x000fea000383ffff */
.L_x_114:
[----:B-1----:R1:W4:Y:S02]  /*8150*/  SYNCS.PHASECHK.TRANS64.TRYWAIT P1, [R92+URZ+0x1f0], R7 ;  /* 0x0001f0075c0075a7 */ /* 0x00232400080211ff */
[----:B----4-:R-:W-:Y:S05]  /*8160*/  @!P1 NANOSLEEP.SYNCS 0x989680 ;  /* 0x009896800000995d */ /* 0x010fea0003900000 */
[----:B------:R-:W4:Y:S02]  /*8170*/  @!P1 SYNCS.PHASECHK.TRANS64 P1, [R92+URZ+0x1f0], R7 ;  /* 0x0001f0075c0095a7 */ /* 0x000f2400080210ff */
[----:B----4-:R-:W-:Y:S05]  /*8180*/  @!P1 BRA `(.L_x_114) ;  /* 0xfffffffc00f09947 */ /* 0x010fea000383ffff */
[----:B------:R-:W-:Y:S05]  /*8190*/  BRA `(.L_x_113) ;  /* 0xffffffe000a87947 */ /* 0x000fea000383ffff */
        .weak           $__internal_0_$__cuda_sm10x_tcgen05_guardrail_trap_col_being_dealloced_not_returned_by_alloc
        .type           $__internal_0_$__cuda_sm10x_tcgen05_guardrail_trap_col_being_dealloced_not_returned_by_alloc,@function
        .size           $__internal_0_$__cuda_sm10x_tcgen05_guardrail_trap_col_being_dealloced_not_returned_by_alloc,($__internal_1_$__cuda_sm10x_tcgen05_guardrail_trap_phase_invalid_during_alloc - $__internal_0_$__cuda_sm10x_tcgen05_guardrail_trap_col_being_dealloced_not_returned_by_alloc)
$__internal_0_$__cuda_sm10x_tcgen05_guardrail_trap_col_being_dealloced_not_returned_by_alloc:
[----:B------:R-:W-:Y:S05]  /*81a0*/  BPT.TRAP 0x1 ;  /* 0x000000040000795c */ /* 0x000fea0000300000 */
[----:B------:R-:W-:-:S04]  /*81b0*/  HFMA2 R3, -RZ, RZ, 0, 0 ;  /* 0x00000000ff037431 */ /* 0x000fc800000001ff */
[----:B------:R-:W-:Y:S05]  /*81c0*/  RET.REL.NODEC R2 `(_ZN7cutlass13device_kernelINS_4gemm6kernel13GemmUniversalIN4cute5tupleIJiiiiEEENS1_10collective13CollectiveMmaINS1_35MainloopSm100TmaUmmaWarpSpecializedILi27ELi2ELi4ENS5_IJNS4_1CILi1EEESB_SB_EEEEENS5_IJNSA_ILi64EEESE_SE_EEENS_12float_e4m3_tENS5_IJlSB_lEEESG_SH_NS4_8TiledMMAINS4_8MMA_AtomIJNS4_10MMA_TraitsINS4_19SM100_MMA_F8F6F4_SSEJSG_SG_fSE_SE_NS4_17integral_constantINS4_4UMMA5MajorELSO_0EEESP_NSM_INSN_7ScaleInELSQ_0EEESR_EEEEEENS4_6LayoutISC_NS5_IJNSA_ILi0EEESV_SV_EEEEENS5_IJNS4_10UnderscoreESY_SY_EEEEENS4_13SM90_TMA_LOADENS4_14ComposedLayoutINS4_7SwizzleILi2ELi4ELi3EEENS4_18smem_ptr_flag_bitsILi8EEENSU_INS5_IJNSA_ILi8EEESE_EEENS5_IJSE_SB_EEEEEEEvNS4_8identityES11_S1B_vS1C_EENS_8epilogue10collective18CollectiveEpilogueINS1E_23Sm100TmaWarpSpecializedILi1ELi1ELi32ELb0ELb0EEEJSF_NS5_IJNSU_ISE_SB_EES1J_EEESG_SH_SG_SH_NS1E_6fusion15FusionCallbacksIS1I_NS1L_17LinearCombinationISG_fSG_fLNS_15FloatRoundStyleE2EEESF_S1K_JEEENS4_5SM1004TMEM4LOAD26SM100_TMEM_LOAD_16dp32b32xES11_S1B_NS4_39AutoVectorizingCopyWithAssumedAlignmentILi128EEENS4_14SM90_TMA_STOREES1B_S1W_S1W_EEEvvEEEEvNT_6ParamsE) ;  /* 0xffffff7c028c7950 */ /* 0x000fea0003c3ffff */
        .weak           $__internal_1_$__cuda_sm10x_tcgen05_guardrail_trap_phase_invalid_during_alloc
        .type           $__internal_1_$__cuda_sm10x_tcgen05_guardrail_trap_phase_invalid_during_alloc,@function
        .size           $__internal_1_$__cuda_sm10x_tcgen05_guardrail_trap_phase_invalid_during_alloc,($__internal_2_$__cuda_sm10x_tcgen05_guardrail_trap_unallocated_columns_being_dealloced - $__internal_1_$__cuda_sm10x_tcgen05_guardrail_trap_phase_invalid_during_alloc)
$__internal_1_$__cuda_sm10x_tcgen05_guardrail_trap_phase_invalid_during_alloc:
[----:B------:R-:W-:Y:S05]  /*81d0*/  BPT.TRAP 0x1 ;  /* 0x000000040000795c */ /* 0x000fea0000300000 */
[----:B------:R-:W-:-:S04]  /*81e0*/  MOV R3, 0x0 ;  /* 0x0000000000037802 */ /* 0x000fc80000000f00 */
[----:B------:R-:W-:Y:S05]  /*81f0*/  RET.REL.NODEC R2 `(_ZN7cutlass13device_kernelINS_4gemm6kernel13GemmUniversalIN4cute5tupleIJiiiiEEENS1_10collective13CollectiveMmaINS1_35MainloopSm100TmaUmmaWarpSpecializedILi27ELi2ELi4ENS5_IJNS4_1CILi1EEESB_SB_EEEEENS5_IJNSA_ILi64EEESE_SE_EEENS_12float_e4m3_tENS5_IJlSB_lEEESG_SH_NS4_8TiledMMAINS4_8MMA_AtomIJNS4_10MMA_TraitsINS4_19SM100_MMA_F8F6F4_SSEJSG_SG_fSE_SE_NS4_17integral_constantINS4_4UMMA5MajorELSO_0EEESP_NSM_INSN_7ScaleInELSQ_0EEESR_EEEEEENS4_6LayoutISC_NS5_IJNSA_ILi0EEESV_SV_EEEEENS5_IJNS4_10UnderscoreESY_SY_EEEEENS4_13SM90_TMA_LOADENS4_14ComposedLayoutINS4_7SwizzleILi2ELi4ELi3EEENS4_18smem_ptr_flag_bitsILi8EEENSU_INS5_IJNSA_ILi8EEESE_EEENS5_IJSE_SB_EEEEEEEvNS4_8identityES11_S1B_vS1C_EENS_8epilogue10collective18CollectiveEpilogueINS1E_23Sm100TmaWarpSpecializedILi1ELi1ELi32ELb0ELb0EEEJSF_NS5_IJNSU_ISE_SB_EES1J_EEESG_SH_SG_SH_NS1E_6fusion15FusionCallbacksIS1I_NS1L_17LinearCombinationISG_fSG_fLNS_15FloatRoundStyleE2EEESF_S1K_JEEENS4_5SM1004TMEM4LOAD26SM100_TMEM_LOAD_16dp32b32xES11_S1B_NS4_39AutoVectorizingCopyWithAssumedAlignmentILi128EEENS4_14SM90_TMA_STOREES1B_S1W_S1W_EEEvvEEEEvNT_6ParamsE) ;  /* 0xffffff7c02807950 */ /* 0x000fea0003c3ffff */
        .weak           $__internal_2_$__cuda_sm10x_tcgen05_guardrail_trap_unallocated_columns_being_dealloced
        .type           $__internal_2_$__cuda_sm10x_tcgen05_guardrail_trap_unallocated_columns_being_dealloced,@function
        .size           $__internal_2_$__cuda_sm10x_tcgen05_guardrail_trap_unallocated_columns_being_dealloced,(.L_x_198 - $__internal_2_$__cuda_sm10x_tcgen05_guardrail_trap_unallocated_columns_being_dealloced)
$__internal_2_$__cuda_sm10x_tcgen05_guardrail_trap_unallocated_columns_being_dealloced:
[----:B------:R-:W-:Y:S05]  /*8200*/  BPT.TRAP 0x1 ;  /* 0x000000040000795c */ /* 0x000fea0000300000 */
[----:B------:R-:W-:-:S04]  /*8210*/  HFMA2 R3, -RZ, RZ, 0, 0 ;  /* 0x00000000ff037431 */ /* 0x000fc800000001ff */
[----:B------:R-:W-:Y:S05]  /*8220*/  RET.REL.NODEC R2 `(_ZN7cutlass13device_kernelINS_4gemm6kernel13GemmUniversalIN4cute5tupleIJiiiiEEENS1_10collective13CollectiveMmaINS1_35MainloopSm100TmaUmmaWarpSpecializedILi27ELi2ELi4ENS5_IJNS4_1CILi1EEESB_SB_EEEEENS5_IJNSA_ILi64EEESE_SE_EEENS_12float_e4m3_tENS5_IJlSB_lEEESG_SH_NS4_8TiledMMAINS4_8MMA_AtomIJNS4_10MMA_TraitsINS4_19SM100_MMA_F8F6F4_SSEJSG_SG_fSE_SE_NS4_17integral_constantINS4_4UMMA5MajorELSO_0EEESP_NSM_INSN_7ScaleInELSQ_0EEESR_EEEEEENS4_6LayoutISC_NS5_IJNSA_ILi0EEESV_SV_EEEEENS5_IJNS4_10UnderscoreESY_SY_EEEEENS4_13SM90_TMA_LOADENS4_14ComposedLayoutINS4_7SwizzleILi2ELi4ELi3EEENS4_18smem_ptr_flag_bitsILi8EEENSU_INS5_IJNSA_ILi8EEESE_EEENS5_IJSE_SB_EEEEEEEvNS4_8identityES11_S1B_vS1C_EENS_8epilogue10collective18CollectiveEpilogueINS1E_23Sm100TmaWarpSpecializedILi1ELi1ELi32ELb0ELb0EEEJSF_NS5_IJNSU_ISE_SB_EES1J_EEESG_SH_SG_SH_NS1E_6fusion15FusionCallbacksIS1I_NS1L_17LinearCombinationISG_fSG_fLNS_15FloatRoundStyleE2EEESF_S1K_JEEENS4_5SM1004TMEM4LOAD26SM100_TMEM_LOAD_16dp32b32xES11_S1B_NS4_39AutoVectorizingCopyWithAssumedAlignmentILi128EEENS4_14SM90_TMA_STOREES1B_S1W_S1W_EEEvvEEEEvNT_6ParamsE) ;  /* 0xffffff7c02747950 */ /* 0x000fea0003c3ffff */
.L_x_197:
[----:B------:R-:W-:-:S00]  /*8230*/  BRA `(.L_x_197) ;  /* 0xfffffffc00fc7947 */ /* 0x000fc0000383ffff */
[----:B------:R-:W-:-:S00]  /*8240*/  NOP ;  /* 0x0000000000007918 */ /* 0x000fc00000000000 */
        /* <DEDUP_REMOVED lines=11> */
.L_x_198:


//--------------------- .nv.global.init           --------------------------
	.section	.nv.global.init,"aw",@progbits
.nv.global.init:
	.type		$str$27,@object
	.size		$str$27,($str$28 - $str$27)
$str$27:
        /*0000*/ 	.byte	0x28, 0x61, 0x64, 0x64, 0x72, 0x65, 0x73, 0x73, 0x20, 0x26, 0x20, 0x6d, 0x61, 0x73, 0x6b, 0x29
        /*0010*/ 	.byte	0x20, 0x3d, 0x3d, 0x20, 0x30, 0x00
	.type		$str$28,@object
	.size		$str$28,($str$26 - $str$28)
$str$28:
        /*0016*/ 	.byte	0x2f, 0x74, 0x6d, 0x70, 0x2f, 0x63, 0x75, 0x74, 0x6c, 0x61, 0x73, 0x73, 0x5f, 0x73, 0x77, 0x65
        /*0026*/ 	.byte	0x65, 0x70, 0x5f, 0x73, 0x72, 0x63, 0x2f, 0x69, 0x6e, 0x63, 0x6c, 0x75, 0x64, 0x65, 0x2f, 0x63
        /*0036*/ 	.byte	0x75, 0x74, 0x65, 0x2f, 0x70, 0x6f, 0x69, 0x6e, 0x74, 0x65, 0x72, 0x5f, 0x66, 0x6c, 0x61, 0x67
        /*0046*/ 	.byte	0x67, 0x65, 0x64, 0x2e, 0x68, 0x70, 0x70, 0x00
	.type		$str$26,@object
	.size		$str$26,($str$25 - $str$26)
$str$26:
        /*004e*/ 	.byte	0x2f, 0x74, 0x6d, 0x70, 0x2f, 0x63, 0x75, 0x74, 0x6c, 0x61, 0x73, 0x73, 0x5f, 0x73, 0x77, 0x65
        /*005e*/ 	.byte	0x65, 0x70, 0x5f, 0x73, 0x72, 0x63, 0x2f, 0x69, 0x6e, 0x63, 0x6c, 0x75, 0x64, 0x65, 0x2f, 0x63
        /*006e*/ 	.byte	0x75, 0x74, 0x65, 0x2f, 0x61, 0x74, 0x6f, 0x6d, 0x2f, 0x63, 0x6f, 0x70, 0x79, 0x5f, 0x74, 0x72
        /*007e*/ 	.byte	0x61, 0x69, 0x74, 0x73, 0x5f, 0x73, 0x6d, 0x31, 0x30, 0x30, 0x2e, 0x68, 0x70, 0x70, 0x00
	.type		$str$25,@object
	.size		$str$25,(__unnamed_1 - $str$25)
$str$25:
        /*008d*/ 	.byte	0x28, 0x28, 0x75, 0x69, 0x6e, 0x74, 0x33, 0x32, 0x5f, 0x74, 0x28, 0x74, 0x68, 0x72, 0x65, 0x61
        /*009d*/ 	.byte	0x64, 0x49, 0x64, 0x78, 0x2e, 0x78, 0x29, 0x20, 0x2f, 0x20, 0x33, 0x32, 0x29, 0x20, 0x25, 0x20
        /*00ad*/ 	.byte	0x34, 0x29, 0x20, 0x3d, 0x3d, 0x20, 0x28, 0x28, 0x28, 0x74, 0x6d, 0x65, 0x6d, 0x5f, 0x61, 0x64
        /*00bd*/ 	.byte	0x64, 0x72, 0x20, 0x3e, 0x3e, 0x20, 0x31, 0x36, 0x29, 0x20, 0x2f, 0x20, 0x33, 0x32, 0x29, 0x20
        /*00cd*/ 	.byte	0x25, 0x20, 0x34, 0x29, 0x00
	.type		__unnamed_1,@object
	.size		__unnamed_1,(__unnamed_2 - __unnamed_1)
__unnamed_1:
        /*00d2*/ 	.byte	0x61, 0x75, 0x74, 0x6f, 0x20, 0x63, 0x75, 0x74, 0x65, 0x3a, 0x3a, 0x61, 0x73, 0x5f, 0x70, 0x6f
        /* <DEDUP_REMOVED lines=24> */
        /*0262*/ 	.byte	0x3c, 0x34, 0x30, 0x39, 0x36, 0x3e, 0x3e, 0x3e, 0x3e, 0x5d, 0x00
	.type		__unnamed_2,@object
	.size		__unnamed_2,(.L_2 - __unnamed_2)
__unnamed_2:
        /* <DEDUP_REMOVED lines=40> */
        /*04ed*/ 	.byte	0x74, 0x65, 0x3a, 0x3a, 0x43, 0x3c, 0x30, 0x3e, 0x3e, 0x3e, 0x3e, 0x5d, 0x00
.L_2:


//--------------------- .nv.shared._ZN7cutlass13device_kernelINS_4gemm6kernel13GemmUniversalIN4cute5tupleIJiiiiEEENS1_10collective13CollectiveMmaINS1_35MainloopSm100TmaUmmaWarpSpecializedILi27ELi2ELi4ENS5_IJNS4_1CILi1EEESB_SB_EEEEENS5_IJNSA_ILi64EEESE_SE_EEENS_12float_e4m3_tENS5_IJlSB_lEEESG_SH_NS4_8TiledMMAINS4_8MMA_AtomIJNS4_10MMA_TraitsINS4_19SM100_MMA_F8F6F4_SSEJSG_SG_fSE_SE_NS4_17integral_constantINS4_4UMMA5MajorELSO_0EEESP_NSM_INSN_7ScaleInELSQ_0EEESR_EEEEEENS4_6LayoutISC_NS5_IJNSA_ILi0EEESV_SV_EEEEENS5_IJNS4_10UnderscoreESY_SY_EEEEENS4_13SM90_TMA_LOADENS4_14ComposedLayoutINS4_7SwizzleILi2ELi4ELi3EEENS4_18smem_ptr_flag_bitsILi8EEENSU_INS5_IJNSA_ILi8EEESE_EEENS5_IJSE_SB_EEEEEEEvNS4_8identityES11_S1B_vS1C_EENS_8epilogue10collective18CollectiveEpilogueINS1E_23Sm100TmaWarpSpecializedILi1ELi1ELi32ELb0ELb0EEEJSF_NS5_IJNSU_ISE_SB_EES1J_EEESG_SH_SG_SH_NS1E_6fusion15FusionCallbacksIS1I_NS1L_17LinearCombinationISG_fSG_fLNS_15FloatRoundStyleE2EEESF_S1K_JEEENS4_5SM1004TMEM4LOAD26SM100_TMEM_LOAD_16dp32b32xES11_S1B_NS4_39AutoVectorizingCopyWithAssumedAlignmentILi128EEENS4_14SM90_TMA_STOREES1B_S1W_S1W_EEEvvEEEEvNT_6ParamsE --------------------------
	.section	.nv.shared._ZN7cutlass13device_kernelINS_4gemm6kernel13GemmUniversalIN4cute5tupleIJiiiiEEENS1_10collective13CollectiveMmaINS1_35MainloopSm100TmaUmmaWarpSpecializedILi27ELi2ELi4ENS5_IJNS4_1CILi1EEESB_SB_EEEEENS5_IJNSA_ILi64EEESE_SE_EEENS_12float_e4m3_tENS5_IJlSB_lEEESG_SH_NS4_8TiledMMAINS4_8MMA_AtomIJNS4_10MMA_TraitsINS4_19SM100_MMA_F8F6F4_SSEJSG_SG_fSE_SE_NS4_17integral_constantINS4_4UMMA5MajorELSO_0EEESP_NSM_INSN_7ScaleInELSQ_0EEESR_EEEEEENS4_6LayoutISC_NS5_IJNSA_ILi0EEESV_SV_EEEEENS5_IJNS4_10UnderscoreESY_SY_EEEEENS4_13SM90_TMA_LOADENS4_14ComposedLayoutINS4_7SwizzleILi2ELi4ELi3EEENS4_18smem_ptr_flag_bitsILi8EEENSU_INS5_IJNSA_ILi8EEESE_EEENS5_IJSE_SB_EEEEEEEvNS4_8identityES11_S1B_vS1C_EENS_8epilogue10collective18CollectiveEpilogueINS1E_23Sm100TmaWarpSpecializedILi1ELi1ELi32ELb0ELb0EEEJSF_NS5_IJNSU_ISE_SB_EES1J_EEESG_SH_SG_SH_NS1E_6fusion15FusionCallbacksIS1I_NS1L_17LinearCombinationISG_fSG_fLNS_15FloatRoundStyleE2EEESF_S1K_JEEENS4_5SM1004TMEM4LOAD26SM100_TMEM_LOAD_16dp32b32xES11_S1B_NS4_39AutoVectorizingCopyWithAssumedAlignmentILi128EEENS4_14SM90_TMA_STOREES1B_S1W_S1W_EEEvvEEEEvNT_6ParamsE,"aw",@nobits
	.sectionflags	@""
	.align	16
	.zero		1024


//--------------------- .nv.shared.reserved.0     --------------------------
	.section	.nv.shared.reserved.0,"aw",@nobits
	.weak		__nv_reservedSMEM_offset_0_alias
	.size		__nv_reservedSMEM_offset_0_alias, 0, 64
	.other		__nv_reservedSMEM_offset_0_alias,@"STO_CUDA_RESERVED_SHARED STV_DEFAULT"
__nv_reservedSMEM_offset_0_alias:
	.zero		0
.nv.shared.reserved.0:
	.zero		64
	.weak		__nv_reservedSMEM_tcgen05_partition
	.type		__nv_reservedSMEM_tcgen05_partition,@object
	.size		__nv_reservedSMEM_tcgen05_partition,(.L_0 - __nv_reservedSMEM_tcgen05_partition)
__nv_reservedSMEM_tcgen05_partition:
	.zero		32
.L_0:


//--------------------- .nv.global                --------------------------
	.section	.nv.global,"aw",@nobits
.nv.global:
	.type		_ZN39_INTERNAL_ac4c645c_4_k_cu_f651f6a1_72534cute1_E,@object
	.size		_ZN39_INTERNAL_ac4c645c_4_k_cu_f651f6a1_72534cute1_E,(_ZN39_INTERNAL_ac4c645c_4_k_cu_f651f6a1_72534cuda3std3__45__cpo6cbeginE - _ZN39_INTERNAL_ac4c645c_4_k_cu_f651f6a1_72534cute1_E)
_ZN39_INTERNAL_ac4c645c_4_k_cu_f651f6a1_72534cute1_E:
	.zero		1
	.type		_ZN39_INTERNAL_ac4c645c_4_k_cu_f651f6a1_72534cuda3std3__45__cpo6cbeginE,@object
	.size		_ZN39_INTERNAL_ac4c645c_4_k_cu_f651f6a1_72534cuda3std3__45__cpo6cbeginE,(_ZN39_INTERNAL_ac4c645c_4_k_cu_f651f6a1_72534cuda3std3__48in_placeE - _ZN39_INTERNAL_ac4c645c_4_k_cu_f651f6a1_72534cuda3std3__45__cpo6cbeginE)
_ZN39_INTERNAL_ac4c645c_4_k_cu_f651f6a1_72534cuda3std3__45__cpo6cbeginE:
	.zero		1
	.type		_ZN39_INTERNAL_ac4c645c_4_k_cu_f651f6a1_72534cuda3std3__48in_placeE,@object
	.size		_ZN39_INTERNAL_ac4c645c_4_k_cu_f651f6a1_72534cuda3std3__48in_placeE,(_ZN39_INTERNAL_ac4c645c_4_k_cu_f651f6a1_72534cuda3std6ranges3__45__cpo9iter_moveE - _ZN39_INTERNAL_ac4c645c_4_k_cu_f651f6a1_72534cuda3std3__48in_placeE)
_ZN39_INTERNAL_ac4c645c_4_k_cu_f651f6a1_72534cuda3std3__48in_placeE:
	.zero		1
	.type		_ZN39_INTERNAL_ac4c645c_4_k_cu_f651f6a1_72534cuda3std6ranges3__45__cpo9iter_moveE,@object
	.size		_ZN39_INTERNAL_ac4c645c_4_k_cu_f651f6a1_72534cuda3std6ranges3__45__cpo9iter_moveE,(_ZN39_INTERNAL_ac4c645c_4_k_cu_f651f6a1_72534cuda3std3__45__cpo5beginE - _ZN39_INTERNAL_ac4c645c_4_k_cu_f651f6a1_72534cuda3std6ranges3__45__cpo9iter_moveE)
_ZN39_INTERNAL_ac4c645c_4_k_cu_f651f6a1_72534cuda3std6ranges3__45__cpo9iter_moveE:
	.zero		1
	.type		_ZN39_INTERNAL_ac4c645c_4_k_cu_f651f6a1_72534cuda3std3__45__cpo5beginE,@object
	.size		_ZN39_INTERNAL_ac4c645c_4_k_cu_f651f6a1_72534cuda3std3__45__cpo5beginE,(_ZN39_INTERNAL_ac4c645c_4_k_cu_f651f6a1_72534cuda3std3__441_GLOBAL__N__ac4c645c_4_k_cu_f651f6a1_72536ignoreE - _ZN39_INTERNAL_ac4c645c_4_k_cu_f651f6a1_72534cuda3std3__45__cpo5beginE)
_ZN39_INTERNAL_ac4c645c_4_k_cu_f651f6a1_72534cuda3std3__45__cpo5beginE:
	.zero		1
	.type		_ZN39_INTERNAL_ac4c645c_4_k_cu_f651f6a1_72534cuda3std3__441_GLOBAL__N__ac4c645c_4_k_cu_f651f6a1_72536ignoreE,@object
	.size		_ZN39_INTERNAL_ac4c645c_4_k_cu_f651f6a1_72534cuda3std3__441_GLOBAL__N__ac4c645c_4_k_cu_f651f6a1_72536ignoreE,(_ZN39_INTERNAL_ac4c645c_4_k_cu_f651f6a1_72534cute7productE - _ZN39_INTERNAL_ac4c645c_4_k_cu_f651f6a1_72534cuda3std3__441_GLOBAL__N__ac4c645c_4_k_cu_f651f6a1_72536ignoreE)
_ZN39_INTERNAL_ac4c645c_4_k_cu_f651f6a1_72534cuda3std3__441_GLOBAL__N__ac4c645c_4_k_cu_f651f6a1_72536ignoreE:
	.zero		1
	.type		_ZN39_INTERNAL_ac4c645c_4_k_cu_f651f6a1_72534cute7productE,@object
	.size		_ZN39_INTERNAL_ac4c645c_4_k_cu_f651f6a1_72534cute7productE,(_ZN39_INTERNAL_ac4c645c_4_k_cu_f651f6a1_72534cuda3std3__45__cpo3endE - _ZN39_INTERNAL_ac4c645c_4_k_cu_f651f6a1_72534cute7productE)
_ZN39_INTERNAL_ac4c645c_4_k_cu_f651f6a1_72534cute7productE:
	.zero		1
	.type		_ZN39_INTERNAL_ac4c645c_4_k_cu_f651f6a1_72534cuda3std3__45__cpo3endE,@object
	.size		_ZN39_INTERNAL_ac4c645c_4_k_cu_f651f6a1_72534cuda3std3__45__cpo3endE,(_ZN39_INTERNAL_ac4c645c_4_k_cu_f651f6a1_72534cuda3std3__419piecewise_constructE - _ZN39_INTERNAL_ac4c645c_4_k_cu_f651f6a1_72534cuda3std3__45__cpo3endE)
_ZN39_INTERNAL_ac4c645c_4_k_cu_f651f6a1_72534cuda3std3__45__cpo3endE:
	.zero		1
	.type		_ZN39_INTERNAL_ac4c645c_4_k_cu_f651f6a1_72534cuda3std3__419piecewise_constructE,@object
	.size		_ZN39_INTERNAL_ac4c645c_4_k_cu_f651f6a1_72534cuda3std3__419piecewise_constructE,(_ZN39_INTERNAL_ac4c645c_4_k_cu_f651f6a1_72534cuda3std3__45__cpo4cendE - _ZN39_INTERNAL_ac4c645c_4_k_cu_f651f6a1_72534cuda3std3__419piecewise_constructE)
_ZN39_INTERNAL_ac4c645c_4_k_cu_f651f6a1_72534cuda3std3__419piecewise_constructE:
	.zero		1
	.type		_ZN39_INTERNAL_ac4c645c_4_k_cu_f651f6a1_72534cuda3std3__45__cpo4cendE,@object
	.size		_ZN39_INTERNAL_ac4c645c_4_k_cu_f651f6a1_72534cuda3std3__45__cpo4cendE,(_ZN39_INTERNAL_ac4c645c_4_k_cu_f651f6a1_72534cuda3std6ranges3__45__cpo4swapE - _ZN39_INTERNAL_ac4c645c_4_k_cu_f651f6a1_72534cuda3std3__45__cpo4cendE)
_ZN39_INTERNAL_ac4c645c_4_k_cu_f651f6a1_72534cuda3std3__45__cpo4cendE:
	.zero		1
	.type		_ZN39_INTERNAL_ac4c645c_4_k_cu_f651f6a1_72534cuda3std6ranges3__45__cpo4swapE,@object
	.size		_ZN39_INTERNAL_ac4c645c_4_k_cu_f651f6a1_72534cuda3std6ranges3__45__cpo4swapE,(.L_10 - _ZN39_INTERNAL_ac4c645c_4_k_cu_f651f6a1_72534cuda3std6ranges3__45__cpo4swapE)
_ZN39_INTERNAL_ac4c645c_4_k_cu_f651f6a1_72534cuda3std6ranges3__45__cpo4swapE:
	.zero		1
.L_10:


//--------------------- .nv.constant0._ZN7cutlass13device_kernelINS_4gemm6kernel13GemmUniversalIN4cute5tupleIJiiiiEEENS1_10collective13CollectiveMmaINS1_35MainloopSm100TmaUmmaWarpSpecializedILi27ELi2ELi4ENS5_IJNS4_1CILi1EEESB_SB_EEEEENS5_IJNSA_ILi64EEESE_SE_EEENS_12float_e4m3_tENS5_IJlSB_lEEESG_SH_NS4_8TiledMMAINS4_8MMA_AtomIJNS4_10MMA_TraitsINS4_19SM100_MMA_F8F6F4_SSEJSG_SG_fSE_SE_NS4_17integral_constantINS4_4UMMA5MajorELSO_0EEESP_NSM_INSN_7ScaleInELSQ_0EEESR_EEEEEENS4_6LayoutISC_NS5_IJNSA_ILi0EEESV_SV_EEEEENS5_IJNS4_10UnderscoreESY_SY_EEEEENS4_13SM90_TMA_LOADENS4_14ComposedLayoutINS4_7SwizzleILi2ELi4ELi3EEENS4_18smem_ptr_flag_bitsILi8EEENSU_INS5_IJNSA_ILi8EEESE_EEENS5_IJSE_SB_EEEEEEEvNS4_8identityES11_S1B_vS1C_EENS_8epilogue10collective18CollectiveEpilogueINS1E_23Sm100TmaWarpSpecializedILi1ELi1ELi32ELb0ELb0EEEJSF_NS5_IJNSU_ISE_SB_EES1J_EEESG_SH_SG_SH_NS1E_6fusion15FusionCallbacksIS1I_NS1L_17LinearCombinationISG_fSG_fLNS_15FloatRoundStyleE2EEESF_S1K_JEEENS4_5SM1004TMEM4LOAD26SM100_TMEM_LOAD_16dp32b32xES11_S1B_NS4_39AutoVectorizingCopyWithAssumedAlignmentILi128EEENS4_14SM90_TMA_STOREES1B_S1W_S1W_EEEvvEEEEvNT_6ParamsE --------------------------
	.section	.nv.constant0._ZN7cutlass13device_kernelINS_4gemm6kernel13GemmUniversalIN4cute5tupleIJiiiiEEENS1_10collective13CollectiveMmaINS1_35MainloopSm100TmaUmmaWarpSpecializedILi27ELi2ELi4ENS5_IJNS4_1CILi1EEESB_SB_EEEEENS5_IJNSA_ILi64EEESE_SE_EEENS_12float_e4m3_tENS5_IJlSB_lEEESG_SH_NS4_8TiledMMAINS4_8MMA_AtomIJNS4_10MMA_TraitsINS4_19SM100_MMA_F8F6F4_SSEJSG_SG_fSE_SE_NS4_17integral_constantINS4_4UMMA5MajorELSO_0EEESP_NSM_INSN_7ScaleInELSQ_0EEESR_EEEEEENS4_6LayoutISC_NS5_IJNSA_ILi0EEESV_SV_EEEEENS5_IJNS4_10UnderscoreESY_SY_EEEEENS4_13SM90_TMA_LOADENS4_14ComposedLayoutINS4_7SwizzleILi2ELi4ELi3EEENS4_18smem_ptr_flag_bitsILi8EEENSU_INS5_IJNSA_ILi8EEESE_EEENS5_IJSE_SB_EEEEEEEvNS4_8identityES11_S1B_vS1C_EENS_8epilogue10collective18CollectiveEpilogueINS1E_23Sm100TmaWarpSpecializedILi1ELi1ELi32ELb0ELb0EEEJSF_NS5_IJNSU_ISE_SB_EES1J_EEESG_SH_SG_SH_NS1E_6fusion15FusionCallbacksIS1I_NS1L_17LinearCombinationISG_fSG_fLNS_15FloatRoundStyleE2EEESF_S1K_JEEENS4_5SM1004TMEM4LOAD26SM100_TMEM_LOAD_16dp32b32xES11_S1B_NS4_39AutoVectorizingCopyWithAssumedAlignmentILi128EEENS4_14SM90_TMA_STOREES1B_S1W_S1W_EEEvvEEEEvNT_6ParamsE,"a",@progbits
	.sectionflags	@""
	.align	4
.nv.constant0._ZN7cutlass13device_kernelINS_4gemm6kernel13GemmUniversalIN4cute5tupleIJiiiiEEENS1_10collective13CollectiveMmaINS1_35MainloopSm100TmaUmmaWarpSpecializedILi27ELi2ELi4ENS5_IJNS4_1CILi1EEESB_SB_EEEEENS5_IJNSA_ILi64EEESE_SE_EEENS_12float_e4m3_tENS5_IJlSB_lEEESG_SH_NS4_8TiledMMAINS4_8MMA_AtomIJNS4_10MMA_TraitsINS4_19SM100_MMA_F8F6F4_SSEJSG_SG_fSE_SE_NS4_17integral_constantINS4_4UMMA5MajorELSO_0EEESP_NSM_INSN_7ScaleInELSQ_0EEESR_EEEEEENS4_6LayoutISC_NS5_IJNSA_ILi0EEESV_SV_EEEEENS5_IJNS4_10UnderscoreESY_SY_EEEEENS4_13SM90_TMA_LOADENS4_14ComposedLayoutINS4_7SwizzleILi2ELi4ELi3EEENS4_18smem_ptr_flag_bitsILi8EEENSU_INS5_IJNSA_ILi8EEESE_EEENS5_IJSE_SB_EEEEEEEvNS4_8identityES11_S1B_vS1C_EENS_8epilogue10collective18CollectiveEpilogueINS1E_23Sm100TmaWarpSpecializedILi1ELi1ELi32ELb0ELb0EEEJSF_NS5_IJNSU_ISE_SB_EES1J_EEESG_SH_SG_SH_NS1E_6fusion15FusionCallbacksIS1I_NS1L_17LinearCombinationISG_fSG_fLNS_15FloatRoundStyleE2EEESF_S1K_JEEENS4_5SM1004TMEM4LOAD26SM100_TMEM_LOAD_16dp32b32xES11_S1B_NS4_39AutoVectorizingCopyWithAssumedAlignmentILi128EEENS4_14SM90_TMA_STOREES1B_S1W_S1W_EEEvvEEEEvNT_6ParamsE:
	.zero		2944


//--------------------- SYMBOLS --------------------------

	.type		.nv.reservedSmem.offset0,@object
	.size		.nv.reservedSmem.offset0,0x4
	.type		.nv.reservedSmem.cap,@object
	.size		.nv.reservedSmem.cap,0x4
	.type		__assertfail,@function
